//
// Generated by NVIDIA NVVM Compiler
//
// Compiler Build ID: CL-36424714
// Cuda compilation tools, release 13.0, V13.0.88
// Based on NVVM 20.0.0
//

.version 9.0
.target sm_100
.address_size 64

	// .globl	_Z8step_gpu8sudoku_tPi

.visible .entry _Z8step_gpu8sudoku_tPi(
	.param .align 8 .b8 _Z8step_gpu8sudoku_tPi_param_0[104],
	.param .u64 .ptr .align 1 _Z8step_gpu8sudoku_tPi_param_1
)
{
	.reg .pred 	%p<27>;
	.reg .b16 	%rs<32>;
	.reg .b32 	%r<94>;
	.reg .b64 	%rd<278>;

	ld.param.u64 	%rd54, [_Z8step_gpu8sudoku_tPi_param_0+56];
	ld.param.u32 	%r16, [_Z8step_gpu8sudoku_tPi_param_0+48];
	ld.param.u64 	%rd59, [_Z8step_gpu8sudoku_tPi_param_0+96];
	ld.param.u64 	%rd58, [_Z8step_gpu8sudoku_tPi_param_0+88];
	ld.param.u64 	%rd57, [_Z8step_gpu8sudoku_tPi_param_0+80];
	ld.param.u64 	%rd56, [_Z8step_gpu8sudoku_tPi_param_0+72];
	ld.param.u64 	%rd55, [_Z8step_gpu8sudoku_tPi_param_0+64];
	ld.param.u64 	%rd53, [_Z8step_gpu8sudoku_tPi_param_0+40];
	ld.param.u64 	%rd52, [_Z8step_gpu8sudoku_tPi_param_0+32];
	ld.param.u64 	%rd51, [_Z8step_gpu8sudoku_tPi_param_0+24];
	ld.param.u64 	%rd50, [_Z8step_gpu8sudoku_tPi_param_0+16];
	ld.param.u64 	%rd49, [_Z8step_gpu8sudoku_tPi_param_0+8];
	ld.param.u64 	%rd48, [_Z8step_gpu8sudoku_tPi_param_0];
	ld.param.u64 	%rd60, [_Z8step_gpu8sudoku_tPi_param_1];
	mov.u32 	%r18, %ctaid.x;
	mov.u32 	%r19, %ntid.x;
	mov.u32 	%r20, %tid.x;
	mad.lo.s32 	%r1, %r18, %r19, %r20;
	cvta.to.global.u64 	%rd1, %rd48;
	cvta.to.global.u64 	%rd2, %rd49;
	cvta.to.global.u64 	%rd3, %rd50;
	cvta.to.global.u64 	%rd61, %rd51;
	cvta.to.global.u64 	%rd62, %rd52;
	cvta.to.global.u64 	%rd63, %rd53;
	cvta.to.global.u64 	%rd64, %rd55;
	cvta.to.global.u64 	%rd4, %rd56;
	cvta.to.global.u64 	%rd5, %rd57;
	cvta.to.global.u64 	%rd6, %rd58;
	cvta.to.global.u64 	%rd7, %rd59;
	cvt.u64.u32 	%rd65, %r1;
	mul.wide.u32 	%rd66, %r1, 4;
	add.s64 	%rd67, %rd64, %rd66;
	ld.global.u32 	%r21, [%rd67];
	mad.lo.s32 	%r3, %r21, 1664525, 1013904223;
	st.global.u32 	[%rd67], %r3;
	rem.u32 	%r22, %r3, %r16;
	shr.u32 	%r23, %r3, 8;
	mul.hi.u32 	%r24, %r23, 477218589;
	mul.lo.s32 	%r25, %r24, 9;
	sub.s32 	%r26, %r23, %r25;
	mul.wide.s32 	%rd68, %r22, 8;
	add.s64 	%rd8, %rd4, %rd68;
	ld.global.u64 	%rd69, [%rd8];
	cvta.to.global.u64 	%rd70, %rd69;
	add.s64 	%rd71, %rd70, %rd65;
	ld.global.u8 	%rs1, [%rd71];
	st.global.u8 	[%rd71], %r26;
	add.s64 	%rd269, %rd61, 1;
	add.s64 	%rd277, %rd5, 16;
	add.s64 	%rd267, %rd62, 1;
	add.s64 	%rd275, %rd7, 16;
	add.s64 	%rd276, %rd6, 16;
	add.s64 	%rd264, %rd63, 3;
	mov.b32 	%r90, 0;
	mov.u64 	%rd265, %rd276;
	mov.u64 	%rd266, %rd275;
	mov.u64 	%rd268, %rd277;
$L__BB0_1:
	cvt.u64.u32 	%rd72, %r1;
	ld.global.u8 	%rs2, [%rd269+-1];
	ld.global.u64 	%rd73, [%rd268+-16];
	cvta.to.global.u64 	%rd74, %rd73;
	add.s64 	%rd75, %rd74, %rd72;
	st.global.u8 	[%rd75], %rs2;
	ld.global.u8 	%rs3, [%rd267+-1];
	ld.global.u64 	%rd76, [%rd265+-16];
	cvta.to.global.u64 	%rd77, %rd76;
	add.s64 	%rd78, %rd77, %rd72;
	st.global.u8 	[%rd78], %rs3;
	ld.global.u8 	%rs4, [%rd264+-3];
	ld.global.u64 	%rd79, [%rd266+-16];
	cvta.to.global.u64 	%rd80, %rd79;
	add.s64 	%rd81, %rd80, %rd72;
	st.global.u8 	[%rd81], %rs4;
	setp.eq.s32 	%p3, %r90, 80;
	@%p3 bra 	$L__BB0_3;
	cvt.u64.u32 	%rd82, %r1;
	ld.global.u8 	%rs5, [%rd269];
	ld.global.u64 	%rd83, [%rd268+-8];
	cvta.to.global.u64 	%rd84, %rd83;
	add.s64 	%rd85, %rd84, %rd82;
	st.global.u8 	[%rd85], %rs5;
	ld.global.u8 	%rs6, [%rd267];
	ld.global.u64 	%rd86, [%rd265+-8];
	cvta.to.global.u64 	%rd87, %rd86;
	add.s64 	%rd88, %rd87, %rd82;
	st.global.u8 	[%rd88], %rs6;
	ld.global.u8 	%rs7, [%rd264+-2];
	ld.global.u64 	%rd89, [%rd266+-8];
	cvta.to.global.u64 	%rd90, %rd89;
	add.s64 	%rd91, %rd90, %rd82;
	st.global.u8 	[%rd91], %rs7;
	ld.global.u8 	%rs8, [%rd269+1];
	ld.global.u64 	%rd92, [%rd268];
	cvta.to.global.u64 	%rd93, %rd92;
	add.s64 	%rd94, %rd93, %rd82;
	st.global.u8 	[%rd94], %rs8;
	ld.global.u8 	%rs9, [%rd267+1];
	ld.global.u64 	%rd95, [%rd265];
	cvta.to.global.u64 	%rd96, %rd95;
	add.s64 	%rd97, %rd96, %rd82;
	st.global.u8 	[%rd97], %rs9;
	ld.global.u8 	%rs10, [%rd264+-1];
	ld.global.u64 	%rd98, [%rd266];
	cvta.to.global.u64 	%rd99, %rd98;
	add.s64 	%rd100, %rd99, %rd82;
	st.global.u8 	[%rd100], %rs10;
	ld.global.u8 	%rs11, [%rd269+2];
	ld.global.u64 	%rd101, [%rd268+8];
	cvta.to.global.u64 	%rd102, %rd101;
	add.s64 	%rd103, %rd102, %rd82;
	st.global.u8 	[%rd103], %rs11;
	ld.global.u8 	%rs12, [%rd267+2];
	ld.global.u64 	%rd104, [%rd265+8];
	cvta.to.global.u64 	%rd105, %rd104;
	add.s64 	%rd106, %rd105, %rd82;
	st.global.u8 	[%rd106], %rs12;
	ld.global.u8 	%rs13, [%rd264];
	ld.global.u64 	%rd107, [%rd266+8];
	cvta.to.global.u64 	%rd108, %rd107;
	add.s64 	%rd109, %rd108, %rd82;
	st.global.u8 	[%rd109], %rs13;
	add.s32 	%r90, %r90, 4;
	add.s64 	%rd269, %rd269, 4;
	add.s64 	%rd268, %rd268, 32;
	add.s64 	%rd267, %rd267, 4;
	add.s64 	%rd266, %rd266, 32;
	add.s64 	%rd265, %rd265, 32;
	add.s64 	%rd264, %rd264, 4;
	bra.uni 	$L__BB0_1;
$L__BB0_3:
	max.u32 	%r6, %r16, 1;
	setp.lt.u32 	%p4, %r16, 2;
	mov.b64 	%rd274, 0;
	@%p4 bra 	$L__BB0_7;
	and.b32  	%r27, %r6, -2;
	neg.s32 	%r91, %r27;
	add.s64 	%rd273, %rd3, 1;
	add.s64 	%rd272, %rd2, 1;
	add.s64 	%rd271, %rd4, 8;
	add.s64 	%rd270, %rd1, 1;
$L__BB0_5:
	cvt.u64.u32 	%rd111, %r1;
	ld.global.s8 	%r28, [%rd270+-1];
	mul.wide.s32 	%rd112, %r28, 9;
	ld.global.u64 	%rd113, [%rd271+-8];
	cvta.to.global.u64 	%rd114, %rd113;
	add.s64 	%rd115, %rd114, %rd111;
	ld.global.s8 	%rd116, [%rd115];
	add.s64 	%rd117, %rd112, %rd116;
	shl.b64 	%rd118, %rd117, 3;
	add.s64 	%rd119, %rd5, %rd118;
	ld.global.u64 	%rd120, [%rd119];
	cvta.to.global.u64 	%rd121, %rd120;
	add.s64 	%rd122, %rd121, %rd111;
	ld.global.u8 	%rs14, [%rd122];
	add.s16 	%rs15, %rs14, 1;
	st.global.u8 	[%rd122], %rs15;
	ld.global.s8 	%r29, [%rd272+-1];
	mul.wide.s32 	%rd123, %r29, 9;
	ld.global.u64 	%rd124, [%rd271+-8];
	cvta.to.global.u64 	%rd125, %rd124;
	add.s64 	%rd126, %rd125, %rd111;
	ld.global.s8 	%rd127, [%rd126];
	add.s64 	%rd128, %rd123, %rd127;
	shl.b64 	%rd129, %rd128, 3;
	add.s64 	%rd130, %rd6, %rd129;
	ld.global.u64 	%rd131, [%rd130];
	cvta.to.global.u64 	%rd132, %rd131;
	add.s64 	%rd133, %rd132, %rd111;
	ld.global.u8 	%rs16, [%rd133];
	add.s16 	%rs17, %rs16, 1;
	st.global.u8 	[%rd133], %rs17;
	ld.global.s8 	%r30, [%rd273+-1];
	mul.wide.s32 	%rd134, %r30, 9;
	ld.global.u64 	%rd135, [%rd271+-8];
	cvta.to.global.u64 	%rd136, %rd135;
	add.s64 	%rd137, %rd136, %rd111;
	ld.global.s8 	%rd138, [%rd137];
	add.s64 	%rd139, %rd134, %rd138;
	shl.b64 	%rd140, %rd139, 3;
	add.s64 	%rd141, %rd7, %rd140;
	ld.global.u64 	%rd142, [%rd141];
	cvta.to.global.u64 	%rd143, %rd142;
	add.s64 	%rd144, %rd143, %rd111;
	ld.global.u8 	%rs18, [%rd144];
	add.s16 	%rs19, %rs18, 1;
	st.global.u8 	[%rd144], %rs19;
	ld.global.s8 	%r31, [%rd270];
	mul.wide.s32 	%rd145, %r31, 9;
	ld.global.u64 	%rd146, [%rd271];
	cvta.to.global.u64 	%rd147, %rd146;
	add.s64 	%rd148, %rd147, %rd111;
	ld.global.s8 	%rd149, [%rd148];
	add.s64 	%rd150, %rd145, %rd149;
	shl.b64 	%rd151, %rd150, 3;
	add.s64 	%rd152, %rd5, %rd151;
	ld.global.u64 	%rd153, [%rd152];
	cvta.to.global.u64 	%rd154, %rd153;
	add.s64 	%rd155, %rd154, %rd111;
	ld.global.u8 	%rs20, [%rd155];
	add.s16 	%rs21, %rs20, 1;
	st.global.u8 	[%rd155], %rs21;
	ld.global.s8 	%r32, [%rd272];
	mul.wide.s32 	%rd156, %r32, 9;
	ld.global.u64 	%rd157, [%rd271];
	cvta.to.global.u64 	%rd158, %rd157;
	add.s64 	%rd159, %rd158, %rd111;
	ld.global.s8 	%rd160, [%rd159];
	add.s64 	%rd161, %rd156, %rd160;
	shl.b64 	%rd162, %rd161, 3;
	add.s64 	%rd163, %rd6, %rd162;
	ld.global.u64 	%rd164, [%rd163];
	cvta.to.global.u64 	%rd165, %rd164;
	add.s64 	%rd166, %rd165, %rd111;
	ld.global.u8 	%rs22, [%rd166];
	add.s16 	%rs23, %rs22, 1;
	st.global.u8 	[%rd166], %rs23;
	ld.global.s8 	%r33, [%rd273];
	mul.wide.s32 	%rd167, %r33, 9;
	ld.global.u64 	%rd168, [%rd271];
	cvta.to.global.u64 	%rd169, %rd168;
	add.s64 	%rd170, %rd169, %rd111;
	ld.global.s8 	%rd171, [%rd170];
	add.s64 	%rd172, %rd167, %rd171;
	shl.b64 	%rd173, %rd172, 3;
	add.s64 	%rd174, %rd7, %rd173;
	ld.global.u64 	%rd175, [%rd174];
	cvta.to.global.u64 	%rd176, %rd175;
	add.s64 	%rd177, %rd176, %rd111;
	ld.global.u8 	%rs24, [%rd177];
	add.s16 	%rs25, %rs24, 1;
	st.global.u8 	[%rd177], %rs25;
	add.s32 	%r91, %r91, 2;
	add.s64 	%rd273, %rd273, 2;
	add.s64 	%rd272, %rd272, 2;
	add.s64 	%rd271, %rd271, 16;
	add.s64 	%rd270, %rd270, 2;
	setp.ne.s32 	%p5, %r91, 0;
	@%p5 bra 	$L__BB0_5;
	cvt.u64.u32 	%rd274, %r27;
$L__BB0_7:
	and.b32  	%r35, %r6, 1;
	setp.eq.b32 	%p6, %r35, 1;
	not.pred 	%p7, %p6;
	@%p7 bra 	$L__BB0_9;
	cvt.u64.u32 	%rd178, %r1;
	add.s64 	%rd179, %rd1, %rd274;
	ld.global.s8 	%r36, [%rd179];
	mul.wide.s32 	%rd180, %r36, 9;
	shl.b64 	%rd181, %rd274, 3;
	add.s64 	%rd182, %rd4, %rd181;
	ld.global.u64 	%rd183, [%rd182];
	cvta.to.global.u64 	%rd184, %rd183;
	add.s64 	%rd185, %rd184, %rd178;
	ld.global.s8 	%rd186, [%rd185];
	add.s64 	%rd187, %rd180, %rd186;
	shl.b64 	%rd188, %rd187, 3;
	add.s64 	%rd189, %rd5, %rd188;
	ld.global.u64 	%rd190, [%rd189];
	cvta.to.global.u64 	%rd191, %rd190;
	add.s64 	%rd192, %rd191, %rd178;
	ld.global.u8 	%rs26, [%rd192];
	add.s16 	%rs27, %rs26, 1;
	st.global.u8 	[%rd192], %rs27;
	add.s64 	%rd193, %rd2, %rd274;
	ld.global.s8 	%r37, [%rd193];
	mul.wide.s32 	%rd194, %r37, 9;
	ld.global.u64 	%rd195, [%rd182];
	cvta.to.global.u64 	%rd196, %rd195;
	add.s64 	%rd197, %rd196, %rd178;
	ld.global.s8 	%rd198, [%rd197];
	add.s64 	%rd199, %rd194, %rd198;
	shl.b64 	%rd200, %rd199, 3;
	add.s64 	%rd201, %rd6, %rd200;
	ld.global.u64 	%rd202, [%rd201];
	cvta.to.global.u64 	%rd203, %rd202;
	add.s64 	%rd204, %rd203, %rd178;
	ld.global.u8 	%rs28, [%rd204];
	add.s16 	%rs29, %rs28, 1;
	st.global.u8 	[%rd204], %rs29;
	add.s64 	%rd205, %rd3, %rd274;
	ld.global.s8 	%r38, [%rd205];
	mul.wide.s32 	%rd206, %r38, 9;
	ld.global.u64 	%rd207, [%rd182];
	cvta.to.global.u64 	%rd208, %rd207;
	add.s64 	%rd209, %rd208, %rd178;
	ld.global.s8 	%rd210, [%rd209];
	add.s64 	%rd211, %rd206, %rd210;
	shl.b64 	%rd212, %rd211, 3;
	add.s64 	%rd213, %rd7, %rd212;
	ld.global.u64 	%rd214, [%rd213];
	cvta.to.global.u64 	%rd215, %rd214;
	add.s64 	%rd216, %rd215, %rd178;
	ld.global.u8 	%rs30, [%rd216];
	add.s16 	%rs31, %rs30, 1;
	st.global.u8 	[%rd216], %rs31;
$L__BB0_9:
	mov.b32 	%r92, 0;
	cvt.u64.u32 	%rd217, %r1;
	mov.u32 	%r93, %r92;
$L__BB0_10:
	ld.global.u64 	%rd218, [%rd277+-16];
	cvta.to.global.u64 	%rd219, %rd218;
	add.s64 	%rd220, %rd219, %rd217;
	ld.global.s8 	%r40, [%rd220];
	setp.eq.s32 	%p8, %r40, 0;
	add.s32 	%r41, %r40, -1;
	selp.b32 	%r42, 1, %r41, %p8;
	add.s32 	%r43, %r42, %r93;
	ld.global.u64 	%rd221, [%rd276+-16];
	cvta.to.global.u64 	%rd222, %rd221;
	add.s64 	%rd223, %rd222, %rd217;
	ld.global.s8 	%r44, [%rd223];
	setp.eq.s32 	%p9, %r44, 0;
	add.s32 	%r45, %r44, -1;
	selp.b32 	%r46, 1, %r45, %p9;
	add.s32 	%r47, %r43, %r46;
	ld.global.u64 	%rd224, [%rd275+-16];
	cvta.to.global.u64 	%rd225, %rd224;
	add.s64 	%rd226, %rd225, %rd217;
	ld.global.s8 	%r48, [%rd226];
	setp.eq.s32 	%p10, %r48, 0;
	add.s32 	%r49, %r48, -1;
	selp.b32 	%r50, 1, %r49, %p10;
	add.s32 	%r12, %r47, %r50;
	setp.eq.s32 	%p11, %r92, 80;
	@%p11 bra 	$L__BB0_12;
	ld.global.u64 	%rd228, [%rd277+-8];
	cvta.to.global.u64 	%rd229, %rd228;
	add.s64 	%rd230, %rd229, %rd217;
	ld.global.s8 	%r51, [%rd230];
	setp.eq.s32 	%p12, %r51, 0;
	add.s32 	%r52, %r51, -1;
	selp.b32 	%r53, 1, %r52, %p12;
	add.s32 	%r54, %r53, %r12;
	ld.global.u64 	%rd231, [%rd276+-8];
	cvta.to.global.u64 	%rd232, %rd231;
	add.s64 	%rd233, %rd232, %rd217;
	ld.global.s8 	%r55, [%rd233];
	setp.eq.s32 	%p13, %r55, 0;
	add.s32 	%r56, %r55, -1;
	selp.b32 	%r57, 1, %r56, %p13;
	add.s32 	%r58, %r54, %r57;
	ld.global.u64 	%rd234, [%rd275+-8];
	cvta.to.global.u64 	%rd235, %rd234;
	add.s64 	%rd236, %rd235, %rd217;
	ld.global.s8 	%r59, [%rd236];
	setp.eq.s32 	%p14, %r59, 0;
	add.s32 	%r60, %r59, -1;
	selp.b32 	%r61, 1, %r60, %p14;
	add.s32 	%r62, %r58, %r61;
	ld.global.u64 	%rd237, [%rd277];
	cvta.to.global.u64 	%rd238, %rd237;
	add.s64 	%rd239, %rd238, %rd217;
	ld.global.s8 	%r63, [%rd239];
	setp.eq.s32 	%p15, %r63, 0;
	add.s32 	%r64, %r63, -1;
	selp.b32 	%r65, 1, %r64, %p15;
	add.s32 	%r66, %r65, %r62;
	ld.global.u64 	%rd240, [%rd276];
	cvta.to.global.u64 	%rd241, %rd240;
	add.s64 	%rd242, %rd241, %rd217;
	ld.global.s8 	%r67, [%rd242];
	setp.eq.s32 	%p16, %r67, 0;
	add.s32 	%r68, %r67, -1;
	selp.b32 	%r69, 1, %r68, %p16;
	add.s32 	%r70, %r66, %r69;
	ld.global.u64 	%rd243, [%rd275];
	cvta.to.global.u64 	%rd244, %rd243;
	add.s64 	%rd245, %rd244, %rd217;
	ld.global.s8 	%r71, [%rd245];
	setp.eq.s32 	%p17, %r71, 0;
	add.s32 	%r72, %r71, -1;
	selp.b32 	%r73, 1, %r72, %p17;
	add.s32 	%r74, %r70, %r73;
	ld.global.u64 	%rd246, [%rd277+8];
	cvta.to.global.u64 	%rd247, %rd246;
	add.s64 	%rd248, %rd247, %rd217;
	ld.global.s8 	%r75, [%rd248];
	setp.eq.s32 	%p18, %r75, 0;
	add.s32 	%r76, %r75, -1;
	selp.b32 	%r77, 1, %r76, %p18;
	add.s32 	%r78, %r77, %r74;
	ld.global.u64 	%rd249, [%rd276+8];
	cvta.to.global.u64 	%rd250, %rd249;
	add.s64 	%rd251, %rd250, %rd217;
	ld.global.s8 	%r79, [%rd251];
	setp.eq.s32 	%p19, %r79, 0;
	add.s32 	%r80, %r79, -1;
	selp.b32 	%r81, 1, %r80, %p19;
	add.s32 	%r82, %r78, %r81;
	ld.global.u64 	%rd252, [%rd275+8];
	cvta.to.global.u64 	%rd253, %rd252;
	add.s64 	%rd254, %rd253, %rd217;
	ld.global.s8 	%r83, [%rd254];
	setp.eq.s32 	%p20, %r83, 0;
	add.s32 	%r84, %r83, -1;
	selp.b32 	%r85, 1, %r84, %p20;
	add.s32 	%r93, %r82, %r85;
	add.s32 	%r92, %r92, 4;
	add.s64 	%rd277, %rd277, 32;
	add.s64 	%rd276, %rd276, 32;
	add.s64 	%rd275, %rd275, 32;
	bra.uni 	$L__BB0_10;
$L__BB0_12:
	cvta.to.global.u64 	%rd255, %rd54;
	mul.wide.u32 	%rd256, %r1, 4;
	add.s64 	%rd47, %rd255, %rd256;
	ld.global.u32 	%r86, [%rd47];
	sub.s32 	%r15, %r12, %r86;
	setp.lt.s32 	%p22, %r15, 1;
	mov.pred 	%p26, 0;
	@%p22 bra 	$L__BB0_14;
	min.u32 	%r87, %r15, 255;
	cvta.to.global.u64 	%rd257, %rd60;
	mul.wide.u32 	%rd258, %r87, 4;
	add.s64 	%rd259, %rd257, %rd258;
	ld.global.u32 	%r88, [%rd259];
	shr.u32 	%r89, %r3, 16;
	setp.lt.u32 	%p26, %r88, %r89;
$L__BB0_14:
	setp.ne.s32 	%p23, %r12, 0;
	not.pred 	%p24, %p26;
	and.pred  	%p25, %p24, %p23;
	@%p25 bra 	$L__BB0_16;
	ld.global.u64 	%rd261, [%rd8];
	cvta.to.global.u64 	%rd262, %rd261;
	add.s64 	%rd263, %rd262, %rd217;
	st.global.u8 	[%rd263], %rs1;
	bra.uni 	$L__BB0_17;
$L__BB0_16:
	st.global.u32 	[%rd47], %r12;
$L__BB0_17:
	ret;

}


// ===== COMPILED SASS (sm_100) =====

	.target	sm_100

	.elftype	@"ET_EXEC"


//--------------------- .note.nv.tkinfo           --------------------------
	.section	.note.nv.tkinfo,"",@"SHT_NOTE"
	.sectionflags	@"SHF_NOTE_NV_TKINFO"
	.tkinfo
        /*0018*/ 	.word	0x00000002
        /*0030*/ 	.string	""
        /*0030*/ 	.string	"ptxas"
        /*0030*/ 	.string	"Cuda compilation tools, release 13.0, V13.0.88"
        /*0030*/ 	.string	"Build cuda_13.0.r13.0/compiler.36424714_0"
        /*0030*/ 	.string	"-arch sm_100 -m 64 "



//--------------------- .note.nv.cuinfo           --------------------------
	.section	.note.nv.cuinfo,"",@"SHT_NOTE"
	.sectionflags	@"SHF_NOTE_NV_CUINFO"
        /*0018*/ 	.short	0x0002
        /*001a*/ 	.short	0x0064
        /*001c*/ 	.short	0x0082
	.zero		2


//--------------------- .nv.info                  --------------------------
	.section	.nv.info,"",@"SHT_CUDA_INFO"
	.align	4


	//----- nvinfo : EIATTR_REGCOUNT
	.align		4
        /*0000*/ 	.byte	0x04, 0x2f
        /*0002*/ 	.short	(.L_1 - .L_0)
	.align		4
.L_0:
        /*0004*/ 	.word	index@(_Z8step_gpu8sudoku_tPi)
        /*0008*/ 	.word	0x00000020


	//----- nvinfo : EIATTR_FRAME_SIZE
	.align		4
.L_1:
        /*000c*/ 	.byte	0x04, 0x11
        /*000e*/ 	.short	(.L_3 - .L_2)
	.align		4
.L_2:
        /*0010*/ 	.word	index@(_Z8step_gpu8sudoku_tPi)
        /*0014*/ 	.word	0x00000000


	//----- nvinfo : EIATTR_MIN_STACK_SIZE
	.align		4
.L_3:
        /*0018*/ 	.byte	0x04, 0x12
        /*001a*/ 	.short	(.L_5 - .L_4)
	.align		4
.L_4:
        /*001c*/ 	.word	index@(_Z8step_gpu8sudoku_tPi)
        /*0020*/ 	.word	0x00000000
.L_5:


//--------------------- .nv.compat                --------------------------
	.section	.nv.compat,"",@"SHT_CUDA_COMPAT_INFO"
	.align	4
        /*0000*/ 	.byte	0x02, 0x09, 0x00, 0x00, 0x02, 0x02, 0x01, 0x00, 0x02, 0x05, 0x05, 0x00, 0x03, 0x07, 0x01, 0x01
        /*0010*/ 	.byte	0x02, 0x03, 0x00, 0x00, 0x02, 0x06, 0x01, 0x00, 0x04, 0x0b, 0x08, 0x00, 0x09, 0x00, 0x00, 0x00
        /*0020*/ 	.byte	0x00, 0x00, 0x00, 0x00


//--------------------- .nv.info._Z8step_gpu8sudoku_tPi --------------------------
	.section	.nv.info._Z8step_gpu8sudoku_tPi,"",@"SHT_CUDA_INFO"
	.sectionflags	@""
	.align	4


	//----- nvinfo : EIATTR_CUDA_API_VERSION
	.align		4
        /*0000*/ 	.byte	0x04, 0x37
        /*0002*/ 	.short	(.L_7 - .L_6)
.L_6:
        /*0004*/ 	.word	0x00000082


	//----- nvinfo : EIATTR_KPARAM_INFO
	.align		4
.L_7:
        /*0008*/ 	.byte	0x04, 0x17
        /*000a*/ 	.short	(.L_9 - .L_8)
.L_8:
        /*000c*/ 	.word	0x00000000
        /*0010*/ 	.short	0x0001
        /*0012*/ 	.short	0x0068
        /*0014*/ 	.byte	0x00, 0xf5, 0x21, 0x00


	//----- nvinfo : EIATTR_KPARAM_INFO
	.align		4
.L_9:
        /*0018*/ 	.byte	0x04, 0x17
        /*001a*/ 	.short	(.L_11 - .L_10)
.L_10:
        /*001c*/ 	.word	0x00000000
        /*0020*/ 	.short	0x0000
        /*0022*/ 	.short	0x0000
        /*0024*/ 	.byte	0x00, 0xf0, 0xa1, 0x01


	//----- nvinfo : EIATTR_SPARSE_MMA_MASK
	.align		4
.L_11:
        /*0028*/ 	.byte	0x03, 0x50
        /*002a*/ 	.short	0x0000


	//----- nvinfo : EIATTR_MAXREG_COUNT
	.align		4
        /*002c*/ 	.byte	0x03, 0x1b
        /*002e*/ 	.short	0x00ff


	//----- nvinfo : EIATTR_MERCURY_ISA_VERSION
	.align		4
        /*0030*/ 	.byte	0x03, 0x5f
        /*0032*/ 	.short	0x0101


	//----- nvinfo : EIATTR_VRC_CTA_INIT_COUNT
	.align		4
        /*0034*/ 	.byte	0x02, 0x4a
	.zero		1
	.zero		1


	//----- nvinfo : EIATTR_EXIT_INSTR_OFFSETS
	.align		4
        /*0038*/ 	.byte	0x04, 0x1c
        /*003a*/ 	.short	(.L_13 - .L_12)


	//   ....[0]....
.L_12:
        /*003c*/ 	.word	0x000020a0


	//   ....[1]....
        /*0040*/ 	.word	0x000020c0


	//----- nvinfo : EIATTR_CBANK_PARAM_SIZE
	.align		4
.L_13:
        /*0044*/ 	.byte	0x03, 0x19
        /*0046*/ 	.short	0x0070


	//----- nvinfo : EIATTR_PARAM_CBANK
	.align		4
        /*0048*/ 	.byte	0x04, 0x0a
        /*004a*/ 	.short	(.L_15 - .L_14)
	.align		4
.L_14:
        /*004c*/ 	.word	index@(.nv.constant0._Z8step_gpu8sudoku_tPi)
        /*0050*/ 	.short	0x0380
        /*0052*/ 	.short	0x0070


	//----- nvinfo : EIATTR_SW_WAR
	.align		4
.L_15:
        /*0054*/ 	.byte	0x04, 0x36
        /*0056*/ 	.short	(.L_17 - .L_16)
.L_16:
        /*0058*/ 	.word	0x00000008
.L_17:


//--------------------- .nv.callgraph             --------------------------
	.section	.nv.callgraph,"",@"SHT_CUDA_CALLGRAPH"
	.align	4
	.sectionentsize	8
	.align		4
        /*0000*/ 	.word	0x00000000
	.align		4
        /*0004*/ 	.word	0xffffffff
	.align		4
        /*0008*/ 	.word	0x00000000
	.align		4
        /*000c*/ 	.word	0xfffffffe
	.align		4
        /*0010*/ 	.word	0x00000000
	.align		4
        /*0014*/ 	.word	0xfffffffd
	.align		4
        /*0018*/ 	.word	0x00000000
	.align		4
        /*001c*/ 	.word	0xfffffffc


//--------------------- .text._Z8step_gpu8sudoku_tPi --------------------------
	.section	.text._Z8step_gpu8sudoku_tPi,"ax",@progbits
	.align	128
        .global         _Z8step_gpu8sudoku_tPi
        .type           _Z8step_gpu8sudoku_tPi,@function
        .size           _Z8step_gpu8sudoku_tPi,(.L_x_6 - _Z8step_gpu8sudoku_tPi)
        .other          _Z8step_gpu8sudoku_tPi,@"STO_CUDA_ENTRY STV_DEFAULT"
_Z8step_gpu8sudoku_tPi:
.text._Z8step_gpu8sudoku_tPi:
[----:B------:R-:W-:Y:S01]  /*0000*/  LDC R1, c[0x0][0x37c] ;  /* 0x0000df00ff017b82 */ /* 0x000fe20000000800 */
[----:B------:R-:W0:Y:S07]  /*0010*/  S2R R3, SR_TID.X ;  /* 0x0000000000037919 */ /* 0x000e2e0000002100 */
[----:B------:R-:W0:Y:S01]  /*0020*/  S2UR UR4, SR_CTAID.X ;  /* 0x00000000000479c3 */ /* 0x000e220000002500 */
[----:B------:R-:W1:Y:S07]  /*0030*/  LDCU.64 UR24, c[0x0][0x358] ;  /* 0x00006b00ff1877ac */ /* 0x000e6e0008000a00 */
[----:B------:R-:W0:Y:S08]  /*0040*/  LDC R0, c[0x0][0x360] ;  /* 0x0000d800ff007b82 */ /* 0x000e300000000800 */
[----:B------:R-:W2:Y:S01]  /*0050*/  LDC.64 R4, c[0x0][0x3c0] ;  /* 0x0000f000ff047b82 */ /* 0x000ea20000000a00 */
[----:B------:R-:W-:Y:S01]  /*0060*/  IMAD.MOV.U32 R2, RZ, RZ, RZ ;  /* 0x000000ffff027224 */ /* 0x000fe200078e00ff */
[----:B------:R-:W3:Y:S01]  /*0070*/  LDCU.128 UR12, c[0x0][0x3d0] ;  /* 0x00007a00ff0c77ac */ /* 0x000ee20008000c00 */
[----:B------:R-:W-:Y:S01]  /*0080*/  IMAD.MOV.U32 R11, RZ, RZ, 0x19660d ;  /* 0x0019660dff0b7424 */ /* 0x000fe200078e00ff */
[----:B------:R-:W4:Y:S04]  /*0090*/  LDCU.128 UR16, c[0x0][0x3a0] ;  /* 0x00007400ff1077ac */ /* 0x000f280008000c00 */
[----:B------:R-:W3:Y:S01]  /*00a0*/  LDC.64 R12, c[0x0][0x3d0] ;  /* 0x0000f400ff0c7b82 */ /* 0x000ee20000000a00 */
[----:B------:R-:W4:Y:S01]  /*00b0*/  LDCU.64 UR10, c[0x0][0x398] ;  /* 0x00007300ff0a77ac */ /* 0x000f220008000a00 */
[----:B------:R-:W4:Y:S01]  /*00c0*/  LDCU.64 UR26, c[0x0][0x3e0] ;  /* 0x00007c00ff1a77ac */ /* 0x000f220008000a00 */
[----:B0-----:R-:W-:Y:S01]  /*00d0*/  IMAD R0, R0, UR4, R3 ;  /* 0x0000000400007c24 */ /* 0x001fe2000f8e0203 */
[----:B------:R-:W0:Y:S03]  /*00e0*/  LDCU UR4, c[0x0][0x3b0] ;  /* 0x00007600ff0477ac */ /* 0x000e260008000800 */
[----:B--2---:R-:W-:-:S05]  /*00f0*/  IMAD.WIDE.U32 R4, R0, 0x4, R4 ;  /* 0x0000000400047825 */ /* 0x004fca00078e0004 */
[----:B-1----:R-:W2:Y:S01]  /*0100*/  LDG.E R6, desc[UR24][R4.64] ;  /* 0x0000001804067981 */ /* 0x002ea2000c1e1900 */
[----:B0-----:R-:W0:Y:S01]  /*0110*/  I2F.U32.RP R7, UR4 ;  /* 0x0000000400077d06 */ /* 0x001e220008209000 */
[----:B------:R-:W-:-:S07]  /*0120*/  ISETP.NE.U32.AND P1, PT, RZ, UR4, PT ;  /* 0x00000004ff007c0c */ /* 0x000fce000bf25070 */
[----:B0-----:R-:W0:Y:S02]  /*0130*/  MUFU.RCP R7, R7 ;  /* 0x0000000700077308 */ /* 0x001e240000001000 */
[----:B0-----:R-:W-:-:S06]  /*0140*/  VIADD R3, R7, 0xffffffe ;  /* 0x0ffffffe07037836 */ /* 0x001fcc0000000000 */
[----:B------:R-:W0:Y:S02]  /*0150*/  F2I.FTZ.U32.TRUNC.NTZ R3, R3 ;  /* 0x0000000300037305 */ /* 0x000e24000021f000 */
[----:B0-----:R-:W-:-:S04]  /*0160*/  IMAD.MOV R9, RZ, RZ, -R3 ;  /* 0x000000ffff097224 */ /* 0x001fc800078e0a03 */
[----:B------:R-:W-:-:S04]  /*0170*/  IMAD R9, R9, UR4, RZ ;  /* 0x0000000409097c24 */ /* 0x000fc8000f8e02ff */
[----:B------:R-:W-:-:S04]  /*0180*/  IMAD.HI.U32 R9, R3, R9, R2 ;  /* 0x0000000903097227 */ /* 0x000fc800078e0002 */
[----:B--2---:R-:W-:Y:S02]  /*0190*/  IMAD R2, R6, R11, 0x3c6ef35f ;  /* 0x3c6ef35f06027424 */ /* 0x004fe400078e020b */
[----:B------:R-:W0:Y:S02]  /*01a0*/  LDC.64 R6, c[0x0][0x3c8] ;  /* 0x0000f200ff067b82 */ /* 0x000e240000000a00 */
[----:B------:R-:W-:Y:S01]  /*01b0*/  IMAD.HI.U32 R9, R9, R2, RZ ;  /* 0x0000000209097227 */ /* 0x000fe200078e00ff */
[----:B------:R3:W-:Y:S03]  /*01c0*/  STG.E desc[UR24][R4.64], R2 ;  /* 0x0000000204007986 */ /* 0x0007e6000c101918 */
[----:B------:R-:W-:-:S04]  /*01d0*/  IMAD.MOV R9, RZ, RZ, -R9 ;  /* 0x000000ffff097224 */ /* 0x000fc800078e0a09 */
[----:B------:R-:W-:-:S05]  /*01e0*/  IMAD R9, R9, UR4, R2 ;  /* 0x0000000409097c24 */ /* 0x000fca000f8e0202 */
[----:B------:R-:W-:-:S13]  /*01f0*/  ISETP.GE.U32.AND P0, PT, R9, UR4, PT ;  /* 0x0000000409007c0c */ /* 0x000fda000bf06070 */
[----:B------:R-:W-:-:S05]  /*0200*/  @P0 VIADD R9, R9, -UR4 ;  /* 0x8000000409090c36 */ /* 0x000fca0008000000 */
[----:B------:R-:W-:-:S13]  /*0210*/  ISETP.GE.U32.AND P0, PT, R9, UR4, PT ;  /* 0x0000000409007c0c */ /* 0x000fda000bf06070 */
[----:B------:R-:W-:Y:S01]  /*0220*/  @P0 VIADD R9, R9, -UR4 ;  /* 0x8000000409090c36 */ /* 0x000fe20008000000 */
[----:B------:R-:W-:-:S05]  /*0230*/  @!P1 LOP3.LUT R9, RZ, UR4, RZ, 0x33, !PT ;  /* 0x00000004ff099c12 */ /* 0x000fca000f8e33ff */
[----:B0-----:R-:W-:-:S05]  /*0240*/  IMAD.WIDE R6, R9, 0x8, R6 ;  /* 0x0000000809067825 */ /* 0x001fca00078e0206 */
[----:B------:R-:W2:Y:S01]  /*0250*/  LDG.E.64 R8, desc[UR24][R6.64] ;  /* 0x0000001806087981 */ /* 0x000ea2000c1e1b00 */
[----:B------:R-:W-:Y:S01]  /*0260*/  SHF.R.U32.HI R3, RZ, 0x8, R2 ;  /* 0x00000008ff037819 */ /* 0x000fe20000011602 */
[----:B------:R-:W0:Y:S04]  /*0270*/  LDC.64 R10, c[0x0][0x398] ;  /* 0x0000e600ff0a7b82 */ /* 0x000e280000000a00 */
[----:B------:R-:W-:-:S04]  /*0280*/  IMAD.HI.U32 R14, R3, 0x1c71c71d, RZ ;  /* 0x1c71c71d030e7827 */ /* 0x000fc800078e00ff */
[----:B------:R-:W-:Y:S01]  /*0290*/  IMAD R23, R14, -0x9, R3 ;  /* 0xfffffff70e177824 */ /* 0x000fe200078e0203 */
[----:B--2---:R-:W-:-:S05]  /*02a0*/  IADD3 R8, P0, PT, R0, R8, RZ ;  /* 0x0000000800087210 */ /* 0x004fca0007f1e0ff */
[----:B------:R-:W-:-:S05]  /*02b0*/  IMAD.X R9, RZ, RZ, R9, P0 ;  /* 0x000000ffff097224 */ /* 0x000fca00000e0609 */
[----:B------:R1:W5:Y:S04]  /*02c0*/  LDG.E.U8 R3, desc[UR24][R8.64] ;  /* 0x0000001808037981 */ /* 0x000368000c1e1100 */
[----:B------:R1:W-:Y:S04]  /*02d0*/  STG.E.U8 desc[UR24][R8.64], R23 ;  /* 0x0000001708007986 */ /* 0x0003e8000c101118 */
[----:B---3--:R-:W2:Y:S04]  /*02e0*/  LDG.E.64 R4, desc[UR24][R12.64] ;  /* 0x000000180c047981 */ /* 0x008ea8000c1e1b00 */
[----:B0-----:R-:W3:Y:S01]  /*02f0*/  LDG.E.U8 R11, desc[UR24][R10.64] ;  /* 0x000000180a0b7981 */ /* 0x001ee2000c1e1100 */
[----:B------:R-:W0:Y:S08]  /*0300*/  LDC.64 R16, c[0x0][0x3d8] ;  /* 0x0000f600ff107b82 */ /* 0x000e300000000a00 */
[----:B------:R-:W4:Y:S01]  /*0310*/  LDC.64 R14, c[0x0][0x3a0] ;  /* 0x0000e800ff0e7b82 */ /* 0x000f220000000a00 */
[----:B--2---:R-:W-:-:S05]  /*0320*/  IADD3 R20, P0, PT, R0, R4, RZ ;  /* 0x0000000400147210 */ /* 0x004fca0007f1e0ff */
[----:B------:R-:W-:-:S05]  /*0330*/  IMAD.X R21, RZ, RZ, R5, P0 ;  /* 0x000000ffff157224 */ /* 0x000fca00000e0605 */
[----:B---3--:R2:W-:Y:S04]  /*0340*/  STG.E.U8 desc[UR24][R20.64], R11 ;  /* 0x0000000b14007986 */ /* 0x0085e8000c101118 */
[----:B0-----:R-:W3:Y:S04]  /*0350*/  LDG.E.64 R4, desc[UR24][R16.64] ;  /* 0x0000001810047981 */ /* 0x001ee8000c1e1b00 */
[----:B----4-:R-:W4:Y:S01]  /*0360*/  LDG.E.U8 R15, desc[UR24][R14.64] ;  /* 0x000000180e0f7981 */ /* 0x010f22000c1e1100 */
[----:B------:R-:W0:Y:S08]  /*0370*/  LDC.64 R18, c[0x0][0x3e0] ;  /* 0x0000f800ff127b82 */ /* 0x000e300000000a00 */
[----:B-1----:R-:W1:Y:S01]  /*0380*/  LDC.64 R8, c[0x0][0x3a8] ;  /* 0x0000ea00ff087b82 */ /* 0x002e620000000a00 */
[----:B---3--:R-:W-:-:S05]  /*0390*/  IADD3 R12, P0, PT, R0, R4, RZ ;  /* 0x00000004000c7210 */ /* 0x008fca0007f1e0ff */
[----:B------:R-:W-:-:S05]  /*03a0*/  IMAD.X R13, RZ, RZ, R5, P0 ;  /* 0x000000ffff0d7224 */ /* 0x000fca00000e0605 */
[----:B----4-:R3:W-:Y:S04]  /*03b0*/  STG.E.U8 desc[UR24][R12.64], R15 ;  /* 0x0000000f0c007986 */ /* 0x0107e8000c101118 */
[----:B0-----:R-:W4:Y:S04]  /*03c0*/  LDG.E.64 R4, desc[UR24][R18.64] ;  /* 0x0000001812047981 */ /* 0x001f28000c1e1b00 */
[----:B-1----:R-:W4:Y:S01]  /*03d0*/  LDG.E.U8 R9, desc[UR24][R8.64] ;  /* 0x0000001808097981 */ /* 0x002f22000c1e1100 */
[----:B------:R-:W-:Y:S02]  /*03e0*/  UIADD3 UR6, UP0, UPT, UR12, 0x10, URZ ;  /* 0x000000100c067890 */ /* 0x000fe4000ff1e0ff */
[----:B------:R-:W-:-:S02]  /*03f0*/  UIADD3 UR8, UP1, UPT, UR14, 0x10, URZ ;  /* 0x000000100e087890 */ /* 0x000fc4000ff3e0ff */
[----:B------:R-:W-:Y:S02]  /*0400*/  UIADD3.X UR23, UPT, UPT, URZ, UR13, URZ, UP0, !UPT ;  /* 0x0000000dff177290 */ /* 0x000fe400087fe4ff */
[----:B------:R-:W-:Y:S02]  /*0410*/  UIADD3.X UR20, UPT, UPT, URZ, UR15, URZ, UP1, !UPT ;  /* 0x0000000fff147290 */ /* 0x000fe40008ffe4ff */
[----:B------:R-:W-:Y:S01]  /*0420*/  UIADD3 UR7, UP1, UPT, UR16, 0x1, URZ ;  /* 0x0000000110077890 */ /* 0x000fe2000ff3e0ff */
[----:B--2---:R-:W-:Y:S01]  /*0430*/  IMAD.U32 R20, RZ, RZ, UR8 ;  /* 0x00000008ff147e24 */ /* 0x004fe2000f8e00ff */
[----:B------:R-:W-:Y:S02]  /*0440*/  UIADD3 UR4, UP3, UPT, UR18, 0x3, URZ ;  /* 0x0000000312047890 */ /* 0x000fe4000ff7e0ff */
[----:B------:R-:W-:Y:S01]  /*0450*/  UIADD3 UR10, UP0, UPT, UR10, 0x1, URZ ;  /* 0x000000010a0a7890 */ /* 0x000fe2000ff1e0ff */
[----:B------:R-:W-:Y:S01]  /*0460*/  MOV R21, UR20 ;  /* 0x0000001400157c02 */ /* 0x000fe20008000f00 */
[----:B------:R-:W-:Y:S01]  /*0470*/  UIADD3 UR21, UP2, UPT, UR26, 0x10, URZ ;  /* 0x000000101a157890 */ /* 0x000fe2000ff5e0ff */
[----:B---3--:R-:W-:Y:S01]  /*0480*/  IMAD.U32 R12, RZ, RZ, UR7 ;  /* 0x00000007ff0c7e24 */ /* 0x008fe2000f8e00ff */
[----:B------:R-:W-:Y:S01]  /*0490*/  UIADD3.X UR9, UPT, UPT, URZ, UR17, URZ, UP1, !UPT ;  /* 0x00000011ff097290 */ /* 0x000fe20008ffe4ff */
[----:B------:R-:W-:Y:S01]  /*04a0*/  IMAD.U32 R16, RZ, RZ, UR4 ;  /* 0x00000004ff107e24 */ /* 0x000fe2000f8e00ff */
[----:B------:R-:W-:-:S02]  /*04b0*/  UIADD3.X UR5, UPT, UPT, URZ, UR19, URZ, UP3, !UPT ;  /* 0x00000013ff057290 */ /* 0x000fc40009ffe4ff */
[----:B------:R-:W-:Y:S01]  /*04c0*/  UIADD3.X UR11, UPT, UPT, URZ, UR11, URZ, UP0, !UPT ;  /* 0x0000000bff0b7290 */ /* 0x000fe200087fe4ff */
[----:B------:R-:W-:Y:S01]  /*04d0*/  IMAD.U32 R14, RZ, RZ, UR21 ;  /* 0x00000015ff0e7e24 */ /* 0x000fe2000f8e00ff */
[----:B------:R-:W-:Y:S01]  /*04e0*/  UIADD3.X UR22, UPT, UPT, URZ, UR27, URZ, UP2, !UPT ;  /* 0x0000001bff167290 */ /* 0x000fe200097fe4ff */
[----:B------:R-:W-:Y:S01]  /*04f0*/  IMAD.U32 R13, RZ, RZ, UR9 ;  /* 0x00000009ff0d7e24 */ /* 0x000fe2000f8e00ff */
[----:B------:R-:W-:Y:S01]  /*0500*/  UMOV UR4, URZ ;  /* 0x000000ff00047c82 */ /* 0x000fe20008000000 */
[----:B------:R-:W-:-:S03]  /*0510*/  IMAD.U32 R17, RZ, RZ, UR5 ;  /* 0x00000005ff117e24 */ /* 0x000fc6000f8e00ff */
[----:B------:R-:W-:Y:S01]  /*0520*/  IMAD.U32 R15, RZ, RZ, UR22 ;  /* 0x00000016ff0f7e24 */ /* 0x000fe2000f8e00ff */
[----:B----4-:R-:W-:Y:S01]  /*0530*/  IADD3 R10, P0, PT, R0, R4, RZ ;  /* 0x00000004000a7210 */ /* 0x010fe20007f1e0ff */
[----:B------:R-:W-:-:S03]  /*0540*/  IMAD.U32 R4, RZ, RZ, UR10 ;  /* 0x0000000aff047e24 */ /* 0x000fc6000f8e00ff */
[----:B------:R-:W-:Y:S01]  /*0550*/  IADD3.X R11, PT, PT, RZ, R5, RZ, P0, !PT ;  /* 0x00000005ff0b7210 */ /* 0x000fe200007fe4ff */
[----:B------:R-:W-:-:S04]  /*0560*/  IMAD.U32 R5, RZ, RZ, UR11 ;  /* 0x0000000bff057e24 */ /* 0x000fc8000f8e00ff */
[----:B------:R0:W-:Y:S02]  /*0570*/  STG.E.U8 desc[UR24][R10.64], R9 ;  /* 0x000000090a007986 */ /* 0x0001e4000c101118 */
[----:B0-----:R-:W-:Y:S02]  /*0580*/  IMAD.U32 R10, RZ, RZ, UR6 ;  /* 0x00000006ff0a7e24 */ /* 0x001fe4000f8e00ff */
[----:B------:R-:W-:-:S07]  /*0590*/  IMAD.U32 R11, RZ, RZ, UR23 ;  /* 0x00000017ff0b7e24 */ /* 0x000fce000f8e00ff */
.L_x_0:
[----:B------:R-:W2:Y:S04]  /*05a0*/  LDG.E.64 R8, desc[UR24][R10.64+-0x8] ;  /* 0xfffff8180a087981 */ /* 0x000ea8000c1e1b00 */
[----:B------:R-:W3:Y:S01]  /*05b0*/  LDG.E.U8 R25, desc[UR24][R4.64] ;  /* 0x0000001804197981 */ /* 0x000ee2000c1e1100 */
[----:B0-2---:R-:W-:Y:S01]  /*05c0*/  IADD3 R18, P0, PT, R0, R8, RZ ;  /* 0x0000000800127210 */ /* 0x005fe20007f1e0ff */
[----:B------:R-:W-:-:S04]  /*05d0*/  IMAD.MOV.U32 R8, RZ, RZ, R20 ;  /* 0x000000ffff087224 */ /* 0x000fc800078e0014 */
[----:B------:R-:W-:Y:S02]  /*05e0*/  IMAD.X R19, RZ, RZ, R9, P0 ;  /* 0x000000ffff137224 */ /* 0x000fe400000e0609 */
[----:B------:R-:W-:-:S03]  /*05f0*/  IMAD.MOV.U32 R9, RZ, RZ, R21 ;  /* 0x000000ffff097224 */ /* 0x000fc600078e0015 */
[----:B---3--:R0:W-:Y:S04]  /*0600*/  STG.E.U8 desc[UR24][R18.64], R25 ;  /* 0x0000001912007986 */ /* 0x0081e8000c101118 */
[----:B------:R-:W2:Y:S04]  /*0610*/  LDG.E.64 R20, desc[UR24][R8.64+-0x8] ;  /* 0xfffff81808147981 */ /* 0x000ea8000c1e1b00 */
[----:B------:R-:W3:Y:S01]  /*0620*/  LDG.E.U8 R27, desc[UR24][R12.64] ;  /* 0x000000180c1b7981 */ /* 0x000ee2000c1e1100 */
[----:B--2---:R-:W-:-:S05]  /*0630*/  IADD3 R20, P0, PT, R0, R20, RZ ;  /* 0x0000001400147210 */ /* 0x004fca0007f1e0ff */
[----:B------:R-:W-:-:S05]  /*0640*/  IMAD.X R21, RZ, RZ, R21, P0 ;  /* 0x000000ffff157224 */ /* 0x000fca00000e0615 */
[----:B---3--:R1:W-:Y:S04]  /*0650*/  STG.E.U8 desc[UR24][R20.64], R27 ;  /* 0x0000001b14007986 */ /* 0x0083e8000c101118 */
[----:B------:R-:W2:Y:S04]  /*0660*/  LDG.E.64 R22, desc[UR24][R14.64+-0x8] ;  /* 0xfffff8180e167981 */ /* 0x000ea8000c1e1b00 */
[----:B------:R-:W3:Y:S01]  /*0670*/  LDG.E.U8 R29, desc[UR24][R16.64+-0x2] ;  /* 0xfffffe18101d7981 */ /* 0x000ee2000c1e1100 */
[----:B--2---:R-:W-:-:S05]  /*0680*/  IADD3 R22, P0, PT, R0, R22, RZ ;  /* 0x0000001600167210 */ /* 0x004fca0007f1e0ff */
[----:B------:R-:W-:-:S05]  /*0690*/  IMAD.X R23, RZ, RZ, R23, P0 ;  /* 0x000000ffff177224 */ /* 0x000fca00000e0617 */
[----:B---3--:R2:W-:Y:S04]  /*06a0*/  STG.E.U8 desc[UR24][R22.64], R29 ;  /* 0x0000001d16007986 */ /* 0x0085e8000c101118 */
[----:B0-----:R-:W3:Y:S04]  /*06b0*/  LDG.E.64 R18, desc[UR24][R10.64] ;  /* 0x000000180a127981 */ /* 0x001ee8000c1e1b00 */
[----:B------:R-:W4:Y:S01]  /*06c0*/  LDG.E.U8 R26, desc[UR24][R4.64+0x1] ;  /* 0x00000118041a7981 */ /* 0x000f22000c1e1100 */
[----:B---3--:R-:W-:-:S05]  /*06d0*/  IADD3 R24, P0, PT, R0, R18, RZ ;  /* 0x0000001200187210 */ /* 0x008fca0007f1e0ff */
[----:B------:R-:W-:-:S05]  /*06e0*/  IMAD.X R25, RZ, RZ, R19, P0 ;  /* 0x000000ffff197224 */ /* 0x000fca00000e0613 */
[----:B----4-:R0:W-:Y:S04]  /*06f0*/  STG.E.U8 desc[UR24][R24.64], R26 ;  /* 0x0000001a18007986 */ /* 0x0101e8000c101118 */
[----:B------:R-:W3:Y:S04]  /*0700*/  LDG.E.64 R18, desc[UR24][R8.64] ;  /* 0x0000001808127981 */ /* 0x000ee8000c1e1b00 */
[----:B-1----:R-:W4:Y:S01]  /*0710*/  LDG.E.U8 R27, desc[UR24][R12.64+0x1] ;  /* 0x000001180c1b7981 */ /* 0x002f22000c1e1100 */
[----:B---3--:R-:W-:-:S05]  /*0720*/  IADD3 R20, P0, PT, R0, R18, RZ ;  /* 0x0000001200147210 */ /* 0x008fca0007f1e0ff */
[----:B------:R-:W-:-:S05]  /*0730*/  IMAD.X R21, RZ, RZ, R19, P0 ;  /* 0x000000ffff157224 */ /* 0x000fca00000e0613 */
[----:B----4-:R1:W-:Y:S04]  /*0740*/  STG.E.U8 desc[UR24][R20.64], R27 ;  /* 0x0000001b14007986 */ /* 0x0103e8000c101118 */
[----:B------:R-:W3:Y:S04]  /*0750*/  LDG.E.64 R18, desc[UR24][R14.64] ;  /* 0x000000180e127981 */ /* 0x000ee8000c1e1b00 */
[----:B--2---:R-:W2:Y:S01]  /*0760*/  LDG.E.U8 R29, desc[UR24][R16.64+-0x1] ;  /* 0xffffff18101d7981 */ /* 0x004ea2000c1e1100 */
[----:B---3--:R-:W-:-:S04]  /*0770*/  IADD3 R22, P0, PT, R0, R18, RZ ;  /* 0x0000001200167210 */ /* 0x008fc80007f1e0ff */
[----:B------:R-:W-:-:S05]  /*0780*/  IADD3.X R23, PT, PT, RZ, R19, RZ, P0, !PT ;  /* 0x00000013ff177210 */ /* 0x000fca00007fe4ff */
[----:B--2---:R2:W-:Y:S04]  /*0790*/  STG.E.U8 desc[UR24][R22.64], R29 ;  /* 0x0000001d16007986 */ /* 0x0045e8000c101118 */
[----:B------:R-:W3:Y:S04]  /*07a0*/  LDG.E.64 R18, desc[UR24][R10.64+0x8] ;  /* 0x000008180a127981 */ /* 0x000ee8000c1e1b00 */
[----:B0-----:R-:W4:Y:S01]  /*07b0*/  LDG.E.U8 R26, desc[UR24][R4.64+0x2] ;  /* 0x00000218041a7981 */ /* 0x001f22000c1e1100 */
        /* <DEDUP_REMOVED lines=10> */
[----:B---3--:R-:W-:-:S05]  /*0860*/  IADD3 R22, P0, PT, R0, R18, RZ ;  /* 0x0000001200167210 */ /* 0x008fca0007f1e0ff */
[----:B------:R-:W-:-:S05]  /*0870*/  IMAD.X R23, RZ, RZ, R19, P0 ;  /* 0x000000ffff177224 */ /* 0x000fca00000e0613 */
[----:B--2---:R2:W-:Y:S04]  /*0880*/  STG.E.U8 desc[UR24][R22.64], R29 ;  /* 0x0000001d16007986 */ /* 0x0045e8000c101118 */
[----:B------:R-:W0:Y:S04]  /*0890*/  LDG.E.64 R18, desc[UR24][R10.64+0x10] ;  /* 0x000010180a127981 */ /* 0x000e28000c1e1b00 */
[----:B------:R-:W3:Y:S01]  /*08a0*/  LDG.E.U8 R28, desc[UR24][R4.64+0x3] ;  /* 0x00000318041c7981 */ /* 0x000ee2000c1e1100 */
[----:B0-----:R-:W-:-:S05]  /*08b0*/  IADD3 R24, P0, PT, R0, R18, RZ ;  /* 0x0000001200187210 */ /* 0x001fca0007f1e0ff */
[----:B------:R-:W-:-:S05]  /*08c0*/  IMAD.X R25, RZ, RZ, R19, P0 ;  /* 0x000000ffff197224 */ /* 0x000fca00000e0613 */
[----:B---3--:R-:W-:Y:S04]  /*08d0*/  STG.E.U8 desc[UR24][R24.64], R28 ;  /* 0x0000001c18007986 */ /* 0x008fe8000c101118 */
[----:B------:R-:W3:Y:S04]  /*08e0*/  LDG.E.64 R18, desc[UR24][R8.64+0x10] ;  /* 0x0000101808127981 */ /* 0x000ee8000c1e1b00 */
[----:B-1----:R-:W4:Y:S01]  /*08f0*/  LDG.E.U8 R21, desc[UR24][R12.64+0x3] ;  /* 0x000003180c157981 */ /* 0x002f22000c1e1100 */
[----:B---3--:R-:W-:-:S05]  /*0900*/  IADD3 R26, P0, PT, R0, R18, RZ ;  /* 0x00000012001a7210 */ /* 0x008fca0007f1e0ff */
[----:B------:R-:W-:-:S05]  /*0910*/  IMAD.X R27, RZ, RZ, R19, P0 ;  /* 0x000000ffff1b7224 */ /* 0x000fca00000e0613 */
[----:B----4-:R0:W-:Y:S04]  /*0920*/  STG.E.U8 desc[UR24][R26.64], R21 ;  /* 0x000000151a007986 */ /* 0x0101e8000c101118 */
[----:B------:R1:W3:Y:S04]  /*0930*/  LDG.E.64 R18, desc[UR24][R14.64+0x10] ;  /* 0x000010180e127981 */ /* 0x0002e8000c1e1b00 */
[----:B--2---:R2:W4:Y:S01]  /*0940*/  LDG.E.U8 R23, desc[UR24][R16.64+0x1] ;  /* 0x0000011810177981 */ /* 0x004522000c1e1100 */
[----:B------:R-:W-:Y:S01]  /*0950*/  UIADD3 UR4, UPT, UPT, UR4, 0x4, URZ ;  /* 0x0000000404047890 */ /* 0x000fe2000fffe0ff */
[----:B------:R-:W-:-:S02]  /*0960*/  IADD3 R20, P3, PT, R8, 0x20, RZ ;  /* 0x0000002008147810 */ /* 0x000fc40007f7e0ff */
[----:B------:R-:W-:Y:S01]  /*0970*/  IADD3 R12, P1, PT, R12, 0x4, RZ ;  /* 0x000000040c0c7810 */ /* 0x000fe20007f3e0ff */
[----:B------:R-:W-:Y:S01]  /*0980*/  UISETP.NE.AND UP0, UPT, UR4, 0x50, UPT ;  /* 0x000000500400788c */ /* 0x000fe2000bf05270 */
[----:B-1----:R-:W-:Y:S01]  /*0990*/  IADD3 R14, P2, PT, R14, 0x20, RZ ;  /* 0x000000200e0e7810 */ /* 0x002fe20007f5e0ff */
[----:B0-----:R-:W-:Y:S01]  /*09a0*/  IMAD.X R21, RZ, RZ, R9, P3 ;  /* 0x000000ffff157224 */ /* 0x001fe200018e0609 */
[----:B------:R-:W-:Y:S02]  /*09b0*/  IADD3.X R13, PT, PT, RZ, R13, RZ, P1, !PT ;  /* 0x0000000dff0d7210 */ /* 0x000fe40000ffe4ff */
[----:B--2---:R-:W-:Y:S01]  /*09c0*/  IADD3 R16, P4, PT, R16, 0x4, RZ ;  /* 0x0000000410107810 */ /* 0x004fe20007f9e0ff */
[----:B------:R-:W-:-:S04]  /*09d0*/  IMAD.X R15, RZ, RZ, R15, P2 ;  /* 0x000000ffff0f7224 */ /* 0x000fc800010e060f */
[----:B------:R-:W-:Y:S01]  /*09e0*/  IMAD.X R17, RZ, RZ, R17, P4 ;  /* 0x000000ffff117224 */ /* 0x000fe200020e0611 */
[----:B---3--:R-:W-:-:S05]  /*09f0*/  IADD3 R18, P0, PT, R0, R18, RZ ;  /* 0x0000001200127210 */ /* 0x008fca0007f1e0ff */
[----:B------:R-:W-:Y:S01]  /*0a00*/  IMAD.X R19, RZ, RZ, R19, P0 ;  /* 0x000000ffff137224 */ /* 0x000fe200000e0613 */
[----:B------:R-:W-:-:S04]  /*0a10*/  IADD3 R10, P0, PT, R10, 0x20, RZ ;  /* 0x000000200a0a7810 */ /* 0x000fc80007f1e0ff */
[----:B----4-:R0:W-:Y:S01]  /*0a20*/  STG.E.U8 desc[UR24][R18.64], R23 ;  /* 0x0000001712007986 */ /* 0x0101e2000c101118 */
[----:B------:R-:W-:Y:S01]  /*0a30*/  IMAD.X R11, RZ, RZ, R11, P0 ;  /* 0x000000ffff0b7224 */ /* 0x000fe200000e060b */
[----:B------:R-:W-:-:S05]  /*0a40*/  IADD3 R4, P0, PT, R4, 0x4, RZ ;  /* 0x0000000404047810 */ /* 0x000fca0007f1e0ff */
[----:B------:R-:W-:Y:S01]  /*0a50*/  IMAD.X R5, RZ, RZ, R5, P0 ;  /* 0x000000ffff057224 */ /* 0x000fe200000e0605 */
[----:B------:R-:W-:Y:S07]  /*0a60*/  BRA.U UP0, `(.L_x_0) ;  /* 0xfffffff900cc7547 */ /* 0x000fee000b83ffff */
[----:B------:R-:W1:Y:S01]  /*0a70*/  LDCU UR4, c[0x0][0x3b0] ;  /* 0x00007600ff0477ac */ /* 0x000e620008000800 */
[----:B------:R-:W2:Y:S01]  /*0a80*/  LDCU.64 UR26, c[0x0][0x3e0] ;  /* 0x00007c00ff1a77ac */ /* 0x000ea20008000a00 */
[----:B------:R-:W3:Y:S01]  /*0a90*/  LDCU.128 UR16, c[0x0][0x3d0] ;  /* 0x00007a00ff1077ac */ /* 0x000ee20008000c00 */
[----:B------:R-:W-:Y:S01]  /*0aa0*/  UMOV UR5, URZ ;  /* 0x000000ff00057c82 */ /* 0x000fe20008000000 */
[----:B-1----:R-:W-:-:S04]  /*0ab0*/  UISETP.LT.U32.AND UP0, UPT, UR4, 0x1, UPT ;  /* 0x000000010400788c */ /* 0x002fc8000bf01070 */
[----:B------:R-:W-:Y:S02]  /*0ac0*/  USEL UR7, UR4, 0x1, !UP0 ;  /* 0x0000000104077887 */ /* 0x000fe4000c000000 */
[----:B------:R-:W-:-:S03]  /*0ad0*/  UISETP.GE.U32.AND UP0, UPT, UR4, 0x2, UPT ;  /* 0x000000020400788c */ /* 0x000fc6000bf06070 */
[----:B------:R-:W-:-:S06]  /*0ae0*/  UMOV UR4, URZ ;  /* 0x000000ff00047c82 */ /* 0x000fcc0008000000 */
[----:B--23--:R-:W-:Y:S05]  /*0af0*/  BRA.U !UP0, `(.L_x_1) ;  /* 0x0000000508f47547 */ /* 0x00cfea000b800000 */
[----:B------:R-:W1:Y:S01]  /*0b00*/  LDCU.128 UR28, c[0x0][0x380] ;  /* 0x00007000ff1c77ac */ /* 0x000e620008000c00 */
[----:B------:R-:W2:Y:S01]  /*0b10*/  LDCU.64 UR14, c[0x0][0x390] ;  /* 0x00007200ff0e77ac */ /* 0x000ea20008000a00 */
[----:B------:R-:W3:Y:S01]  /*0b20*/  LDCU.64 UR10, c[0x0][0x3c8] ;  /* 0x00007900ff0a77ac */ /* 0x000ee20008000a00 */
[----:B------:R-:W-:Y:S02]  /*0b30*/  ULOP3.LUT UR4, UR7, 0xfffffffe, URZ, 0xc0, !UPT ;  /* 0xfffffffe07047892 */ /* 0x000fe4000f8ec0ff */
[----:B-1----:R-:W-:Y:S02]  /*0b40*/  UIADD3 UR12, UP0, UPT, UR30, 0x1, URZ ;  /* 0x000000011e0c7890 */ /* 0x002fe4000ff1e0ff */
[----:B------:R-:W-:Y:S02]  /*0b50*/  UIADD3 UR5, UP1, UPT, UR28, 0x1, URZ ;  /* 0x000000011c057890 */ /* 0x000fe4000ff3e0ff */
[----:B------:R-:W-:Y:S02]  /*0b60*/  UIADD3.X UR13, UPT, UPT, URZ, UR31, URZ, UP0, !UPT ;  /* 0x0000001fff0d7290 */ /* 0x000fe400087fe4ff */
[----:B------:R-:W-:Y:S01]  /*0b70*/  UIADD3.X UR9, UPT, UPT, URZ, UR29, URZ, UP1, !UPT ;  /* 0x0000001dff097290 */ /* 0x000fe20008ffe4ff */
[----:B------:R-:W-:Y:S01]  /*0b80*/  IMAD.U32 R12, RZ, RZ, UR12 ;  /* 0x0000000cff0c7e24 */ /* 0x000fe2000f8e00ff */
[----:B--2---:R-:W-:Y:S01]  /*0b90*/  UIADD3 UR14, UP0, UPT, UR14, 0x1, URZ ;  /* 0x000000010e0e7890 */ /* 0x004fe2000ff1e0ff */
[----:B------:R-:W-:Y:S01]  /*0ba0*/  IMAD.U32 R16, RZ, RZ, UR5 ;  /* 0x00000005ff107e24 */ /* 0x000fe2000f8e00ff */
[----:B---3--:R-:W-:Y:S01]  /*0bb0*/  UIADD3 UR10, UP1, UPT, UR10, 0x8, URZ ;  /* 0x000000080a0a7890 */ /* 0x008fe2000ff3e0ff */
[----:B------:R-:W-:Y:S01]  /*0bc0*/  IMAD.U32 R13, RZ, RZ, UR13 ;  /* 0x0000000dff0d7e24 */ /* 0x000fe2000f8e00ff */
[----:B------:R-:W-:Y:S01]  /*0bd0*/  UIADD3.X UR15, UPT, UPT, URZ, UR15, URZ, UP0, !UPT ;  /* 0x0000000fff0f7290 */ /* 0x000fe200087fe4ff */
[----:B0-----:R-:W-:Y:S01]  /*0be0*/  MOV R19, UR9 ;  /* 0x0000000900137c02 */ /* 0x001fe20008000f00 */
[----:B------:R-:W-:Y:S01]  /*0bf0*/  UIADD3.X UR11, UPT, UPT, URZ, UR11, URZ, UP1, !UPT ;  /* 0x0000000bff0b7290 */ /* 0x000fe20008ffe4ff */
[----:B------:R-:W-:Y:S01]  /*0c00*/  IMAD.U32 R10, RZ, RZ, UR14 ;  /* 0x0000000eff0a7e24 */ /* 0x000fe2000f8e00ff */
[----:B------:R-:W-:Y:S01]  /*0c10*/  UIADD3 UR28, UPT, UPT, -UR4, URZ, URZ ;  /* 0x000000ff041c7290 */ /* 0x000fe2000fffe1ff */
[----:B------:R-:W-:-:S02]  /*0c20*/  IMAD.U32 R4, RZ, RZ, UR10 ;  /* 0x0000000aff047e24 */ /* 0x000fc4000f8e00ff */
[----:B------:R-:W-:Y:S02]  /*0c30*/  IMAD.U32 R11, RZ, RZ, UR15 ;  /* 0x0000000fff0b7e24 */ /* 0x000fe4000f8e00ff */
[----:B------:R-:W-:-:S07]  /*0c40*/  IMAD.U32 R5, RZ, RZ, UR11 ;  /* 0x0000000bff057e24 */ /* 0x000fce000f8e00ff */
.L_x_2:
[----:B------:R-:W2:Y:S02]  /*0c50*/  LDG.E.64 R8, desc[UR24][R4.64+-0x8] ;  /* 0xfffff81804087981 */ /* 0x000ea4000c1e1b00 */
[----:B--2---:R-:W-:-:S05]  /*0c60*/  IADD3 R8, P0, PT, R0, R8, RZ ;  /* 0x0000000800087210 */ /* 0x004fca0007f1e0ff */
[----:B------:R-:W-:-:S05]  /*0c70*/  IMAD.X R9, RZ, RZ, R9, P0 ;  /* 0x000000ffff097224 */ /* 0x000fca00000e0609 */
[----:B0-----:R0:W2:Y:S02]  /*0c80*/  LDG.E.S8 R14, desc[UR24][R8.64] ;  /* 0x00000018080e7981 */ /* 0x0010a4000c1e1300 */
[----:B0-----:R-:W-:Y:S02]  /*0c90*/  IMAD.MOV.U32 R8, RZ, RZ, R16 ;  /* 0x000000ffff087224 */ /* 0x001fe400078e0010 */
[----:B------:R-:W-:-:S05]  /*0ca0*/  IMAD.MOV.U32 R9, RZ, RZ, R19 ;  /* 0x000000ffff097224 */ /* 0x000fca00078e0013 */
[----:B------:R-:W3:Y:S01]  /*0cb0*/  LDG.E.S8 R17, desc[UR24][R8.64+-0x1] ;  /* 0xffffff1808117981 */ /* 0x000ee2000c1e1300 */
[----:B--2---:R-:W-:-:S03]  /*0cc0*/  SHF.R.S32.HI R15, RZ, 0x1f, R14 ;  /* 0x0000001fff0f7819 */ /* 0x004fc6000001140e */
[----:B---3--:R-:W-:-:S03]  /*0cd0*/  IMAD.WIDE R14, R17, 0x9, R14 ;  /* 0x00000009110e7825 */ /* 0x008fc600078e020e */
[----:B------:R-:W-:-:S04]  /*0ce0*/  LEA R18, P0, R14, UR16, 0x3 ;  /* 0x000000100e127c11 */ /* 0x000fc8000f8018ff */
[----:B------:R-:W-:-:S05]  /*0cf0*/  LEA.HI.X R19, R14, UR17, R15, 0x3, P0 ;  /* 0x000000110e137c11 */ /* 0x000fca00080f1c0f */
[----:B------:R-:W2:Y:S02]  /*0d00*/  LDG.E.64 R14, desc[UR24][R18.64] ;  /* 0x00000018120e7981 */ /* 0x000ea4000c1e1b00 */
[----:B--2---:R-:W-:-:S05]  /*0d10*/  IADD3 R14, P0, PT, R0, R14, RZ ;  /* 0x0000000e000e7210 */ /* 0x004fca0007f1e0ff */
[----:B------:R-:W-:-:S05]  /*0d20*/  IMAD.X R15, RZ, RZ, R15, P0 ;  /* 0x000000ffff0f7224 */ /* 0x000fca00000e060f */
[----:B------:R-:W2:Y:S02]  /*0d30*/  LDG.E.U8 R16, desc[UR24][R14.64] ;  /* 0x000000180e107981 */ /* 0x000ea4000c1e1100 */
[----:B--2---:R-:W-:-:S05]  /*0d40*/  VIADD R23, R16, 0x1 ;  /* 0x0000000110177836 */ /* 0x004fca0000000000 */
[----:B------:R0:W-:Y:S04]  /*0d50*/  STG.E.U8 desc[UR24][R14.64], R23 ;  /* 0x000000170e007986 */ /* 0x0001e8000c101118 */
[----:B------:R-:W2:Y:S04]  /*0d60*/  LDG.E.64 R16, desc[UR24][R4.64+-0x8] ;  /* 0xfffff81804107981 */ /* 0x000ea8000c1e1b00 */
[----:B------:R-:W3:Y:S01]  /*0d70*/  LDG.E.S8 R19, desc[UR24][R12.64+-0x1] ;  /* 0xffffff180c137981 */ /* 0x000ee2000c1e1300 */
[----:B--2---:R-:W-:-:S05]  /*0d80*/  IADD3 R20, P0, PT, R0, R16, RZ ;  /* 0x0000001000147210 */ /* 0x004fca0007f1e0ff */
[----:B------:R-:W-:-:S05]  /*0d90*/  IMAD.X R21, RZ, RZ, R17, P0 ;  /* 0x000000ffff157224 */ /* 0x000fca00000e0611 */
[----:B------:R-:W2:Y:S02]  /*0da0*/  LDG.E.S8 R16, desc[UR24][R20.64] ;  /* 0x0000001814107981 */ /* 0x000ea4000c1e1300 */
[----:B--2---:R-:W-:-:S03]  /*0db0*/  SHF.R.S32.HI R17, RZ, 0x1f, R16 ;  /* 0x0000001fff117819 */ /* 0x004fc60000011410 */
[----:B---3--:R-:W-:-:S03]  /*0dc0*/  IMAD.WIDE R16, R19, 0x9, R16 ;  /* 0x0000000913107825 */ /* 0x008fc600078e0210 */
[----:B------:R-:W-:-:S04]  /*0dd0*/  LEA R18, P0, R16, UR18, 0x3 ;  /* 0x0000001210127c11 */ /* 0x000fc8000f8018ff */
[----:B------:R-:W-:-:S05]  /*0de0*/  LEA.HI.X R19, R16, UR19, R17, 0x3, P0 ;  /* 0x0000001310137c11 */ /* 0x000fca00080f1c11 */
[----:B0-----:R-:W2:Y:S02]  /*0df0*/  LDG.E.64 R14, desc[UR24][R18.64] ;  /* 0x00000018120e7981 */ /* 0x001ea4000c1e1b00 */
        /* <DEDUP_REMOVED lines=15> */
[----:B--2---:R-:W-:-:S04]  /*0ef0*/  IADD3 R14, P0, PT, R0, R14, RZ ;  /* 0x0000000e000e7210 */ /* 0x004fc80007f1e0ff */
[----:B------:R-:W-:-:S05]  /*0f00*/  IADD3.X R15, PT, PT, RZ, R15, RZ, P0, !PT ;  /* 0x0000000fff0f7210 */ /* 0x000fca00007fe4ff */
        /* <DEDUP_REMOVED lines=12> */
[----:B------:R-:W0:Y:S02]  /*0fd0*/  LDG.E.64 R16, desc[UR24][R18.64] ;  /* 0x0000001812107981 */ /* 0x000e24000c1e1b00 */
[----:B0-----:R-:W-:-:S05]  /*0fe0*/  IADD3 R14, P0, PT, R0, R16, RZ ;  /* 0x00000010000e7210 */ /* 0x001fca0007f1e0ff */
        /* <DEDUP_REMOVED lines=31> */
[----:B------:R-:W2:Y:S01]  /*11e0*/  LDG.E.U8 R16, desc[UR24][R14.64] ;  /* 0x000000180e107981 */ /* 0x000ea2000c1e1100 */
[----:B------:R-:W-:-:S04]  /*11f0*/  UIADD3 UR28, UPT, UPT, UR28, 0x2, URZ ;  /* 0x000000021c1c7890 */ /* 0x000fc8000fffe0ff */
[----:B------:R-:W-:Y:S01]  /*1200*/  UISETP.NE.AND UP0, UPT, UR28, URZ, UPT ;  /* 0x000000ff1c00728c */ /* 0x000fe2000bf05270 */
[----:B------:R-:W-:Y:S02]  /*1210*/  IADD3 R10, P0, PT, R10, 0x2, RZ ;  /* 0x000000020a0a7810 */ /* 0x000fe40007f1e0ff */
[----:B------:R-:W-:Y:S02]  /*1220*/  IADD3 R12, P1, PT, R12, 0x2, RZ ;  /* 0x000000020c0c7810 */ /* 0x000fe40007f3e0ff */
[----:B------:R-:W-:Y:S01]  /*1230*/  IADD3 R4, P2, PT, R4, 0x10, RZ ;  /* 0x0000001004047810 */ /* 0x000fe20007f5e0ff */
[----:B------:R-:W-:Y:S02]  /*1240*/  IMAD.X R11, RZ, RZ, R11, P0 ;  /* 0x000000ffff0b7224 */ /* 0x000fe400000e060b */
[----:B------:R-:W-:Y:S02]  /*1250*/  IMAD.X R13, RZ, RZ, R13, P1 ;  /* 0x000000ffff0d7224 */ /* 0x000fe400008e060d */
[----:B------:R-:W-:Y:S01]  /*1260*/  IMAD.X R5, RZ, RZ, R5, P2 ;  /* 0x000000ffff057224 */ /* 0x000fe200010e0605 */
[----:B--2---:R-:W-:-:S05]  /*1270*/  IADD3 R17, PT, PT, R16, 0x1, RZ ;  /* 0x0000000110117810 */ /* 0x004fca0007ffe0ff */
[----:B------:R0:W-:Y:S01]  /*1280*/  STG.E.U8 desc[UR24][R14.64], R17 ;  /* 0x000000110e007986 */ /* 0x0001e2000c101118 */
[----:B------:R-:W-:-:S05]  /*1290*/  IADD3 R16, P3, PT, R8, 0x2, RZ ;  /* 0x0000000208107810 */ /* 0x000fca0007f7e0ff */
[----:B------:R-:W-:Y:S01]  /*12a0*/  IMAD.X R19, RZ, RZ, R9, P3 ;  /* 0x000000ffff137224 */ /* 0x000fe200018e0609 */
[----:B------:R-:W-:Y:S07]  /*12b0*/  BRA.U UP0, `(.L_x_2) ;  /* 0xfffffff900647547 */ /* 0x000fee000b83ffff */
[----:B------:R-:W-:-:S05]  /*12c0*/  UMOV UR5, URZ ;  /* 0x000000ff00057c82 */ /* 0x000fca0008000000 */
.L_x_1:
[----:B------:R-:W-:Y:S01]  /*12d0*/  ULOP3.LUT UR7, UR7, 0x1, URZ, 0xc0, !UPT ;  /* 0x0000000107077892 */ /* 0x000fe2000f8ec0ff */
[----:B------:R-:W-:Y:S01]  /*12e0*/  IMAD.U32 R4, RZ, RZ, UR6 ;  /* 0x00000006ff047e24 */ /* 0x000fe2000f8e00ff */
[----:B------:R-:W-:Y:S01]  /*12f0*/  MOV R11, UR22 ;  /* 0x00000016000b7c02 */ /* 0x000fe20008000f00 */
[----:B------:R-:W-:Y:S01]  /*1300*/  IMAD.U32 R5, RZ, RZ, UR23 ;  /* 0x00000017ff057e24 */ /* 0x000fe2000f8e00ff */
[----:B------:R-:W-:Y:S01]  /*1310*/  UISETP.NE.U32.AND UP0, UPT, UR7, 0x1, UPT ;  /* 0x000000010700788c */ /* 0x000fe2000bf05070 */
[----:B------:R-:W-:Y:S02]  /*1320*/  IMAD.U32 R8, RZ, RZ, UR8 ;  /* 0x00000008ff087e24 */ /* 0x000fe4000f8e00ff */
[----:B------:R-:W-:Y:S02]  /*1330*/  IMAD.U32 R9, RZ, RZ, UR20 ;  /* 0x00000014ff097e24 */ /* 0x000fe4000f8e00ff */
[----:B------:R-:W-:-:S04]  /*1340*/  IMAD.U32 R10, RZ, RZ, UR21 ;  /* 0x00000015ff0a7e24 */ /* 0x000fc8000f8e00ff */
[----:B------:R-:W-:Y:S05]  /*1350*/  BRA.U UP0, `(.L_x_3) ;  /* 0x0000000500007547 */ /* 0x000fea000b800000 */
[----:B------:R-:W1:Y:S01]  /*1360*/  LDCU.64 UR10, c[0x0][0x3c8] ;  /* 0x00007900ff0a77ac */ /* 0x000e620008000a00 */
[----:B------:R-:W2:Y:S01]  /*1370*/  LDCU.128 UR12, c[0x0][0x380] ;  /* 0x00007000ff0c77ac */ /* 0x000ea20008000c00 */
[----:B-1----:R-:W-:-:S04]  /*1380*/  ULEA UR7, UP0, UR4, UR10, 0x3 ;  /* 0x0000000a04077291 */ /* 0x002fc8000f8018ff */
[----:B------:R-:W-:Y:S02]  /*1390*/  ULEA.HI.X UR9, UR4, UR11, UR5, 0x3, UP0 ;  /* 0x0000000b04097291 */ /* 0x000fe400080f1c05 */
[----:B------:R-:W-:Y:S01]  /*13a0*/  IMAD.U32 R12, RZ, RZ, UR7 ;  /* 0x00000007ff0c7e24 */ /* 0x000fe2000f8e00ff */
[----:B------:R-:W1:Y:S03]  /*13b0*/  LDCU.64 UR10, c[0x0][0x390] ;  /* 0x00007200ff0a77ac */ /* 0x000e660008000a00 */
[----:B------:R-:W-:-:S05]  /*13c0*/  IMAD.U32 R13, RZ, RZ, UR9 ;  /* 0x00000009ff0d7e24 */ /* 0x000fca000f8e00ff */
[----:B0-----:R-:W3:Y:S01]  /*13d0*/  LDG.E.64 R14, desc[UR24][R12.64] ;  /* 0x000000180c0e7981 */ /* 0x001ee2000c1e1b00 */
[----:B--2---:R-:W-:-:S04]  /*13e0*/  UIADD3 UR7, UP0, UPT, UR4, UR12, URZ ;  /* 0x0000000c04077290 */ /* 0x004fc8000ff1e0ff */
[----:B------:R-:W-:Y:S02]  /*13f0*/  UIADD3.X UR9, UPT, UPT, UR5, UR13, URZ, UP0, !UPT ;  /* 0x0000000d05097290 */ /* 0x000fe400087fe4ff */
[----:B------:R-:W-:-:S04]  /*1400*/  IMAD.U32 R16, RZ, RZ, UR7 ;  /* 0x00000007ff107e24 */ /* 0x000fc8000f8e00ff */
[----:B------:R-:W-:-:S06]  /*1410*/  IMAD.U32 R17, RZ, RZ, UR9 ;  /* 0x00000009ff117e24 */ /* 0x000fcc000f8e00ff */
[----:B------:R-:W2:Y:S01]  /*1420*/  LDG.E.S8 R17, desc[UR24][R16.64] ;  /* 0x0000001810117981 */ /* 0x000ea2000c1e1300 */
[----:B---3--:R-:W-:-:S05]  /*1430*/  IADD3 R18, P0, PT, R0, R14, RZ ;  /* 0x0000000e00127210 */ /* 0x008fca0007f1e0ff */
[----:B------:R-:W-:-:S05]  /*1440*/  IMAD.X R19, RZ, RZ, R15, P0 ;  /* 0x000000ffff137224 */ /* 0x000fca00000e060f */
[----:B------:R-:W3:Y:S02]  /*1450*/  LDG.E.S8 R14, desc[UR24][R18.64] ;  /* 0x00000018120e7981 */ /* 0x000ee4000c1e1300 */
[----:B---3--:R-:W-:-:S03]  /*1460*/  SHF.R.S32.HI R15, RZ, 0x1f, R14 ;  /* 0x0000001fff0f7819 */ /* 0x008fc6000001140e */
[----:B--2---:R-:W-:-:S03]  /*1470*/  IMAD.WIDE R14, R17, 0x9, R14 ;  /* 0x00000009110e7825 */ /* 0x004fc600078e020e */
        /* <DEDUP_REMOVED lines=8> */
[----:B------:R-:W2:Y:S01]  /*1500*/  LDG.E.64 R16, desc[UR24][R12.64] ;  /* 0x000000180c107981 */ /* 0x000ea2000c1e1b00 */
[----:B------:R-:W-:-:S04]  /*1510*/  UIADD3 UR7, UP0, UPT, UR4, UR14, URZ ;  /* 0x0000000e04077290 */ /* 0x000fc8000ff1e0ff */
[----:B------:R-:W-:Y:S02]  /*1520*/  UIADD3.X UR9, UPT, UPT, UR5, UR15, URZ, UP0, !UPT ;  /* 0x0000000f05097290 */ /* 0x000fe400087fe4ff */
[----:B------:R-:W-:-:S04]  /*1530*/  IMAD.U32 R18, RZ, RZ, UR7 ;  /* 0x00000007ff127e24 */ /* 0x000fc8000f8e00ff */
[----:B------:R-:W-:-:S06]  /*1540*/  MOV R19, UR9 ;  /* 0x0000000900137c02 */ /* 0x000fcc0008000f00 */
        /* <DEDUP_REMOVED lines=14> */
[----:B------:R-:W2:Y:S01]  /*1630*/  LDG.E.64 R12, desc[UR24][R12.64] ;  /* 0x000000180c0c7981 */ /* 0x000ea2000c1e1b00 */
[----:B-1----:R-:W-:-:S04]  /*1640*/  UIADD3 UR4, UP0, UPT, UR4, UR10, URZ ;  /* 0x0000000a04047290 */ /* 0x002fc8000ff1e0ff */
[----:B------:R-:W-:Y:S02]  /*1650*/  UIADD3.X UR5, UPT, UPT, UR5, UR11, URZ, UP0, !UPT ;  /* 0x0000000b05057290 */ /* 0x000fe400087fe4ff */
[----:B------:R-:W-:-:S04]  /*1660*/  IMAD.U32 R18, RZ, RZ, UR4 ;  /* 0x00000004ff127e24 */ /* 0x000fc8000f8e00ff */
[----:B------:R-:W-:-:S06]  /*1670*/  IMAD.U32 R19, RZ, RZ, UR5 ;  /* 0x00000005ff137e24 */ /* 0x000fcc000f8e00ff */
[----:B------:R-:W3:Y:S01]  /*1680*/  LDG.E.S8 R19, desc[UR24][R18.64] ;  /* 0x0000001812137981 */ /* 0x000ee2000c1e1300 */
[----:B--2---:R-:W-:-:S05]  /*1690*/  IADD3 R22, P0, PT, R0, R12, RZ ;  /* 0x0000000c00167210 */ /* 0x004fca0007f1e0ff */
[----:B------:R-:W-:-:S05]  /*16a0*/  IMAD.X R23, RZ, RZ, R13, P0 ;  /* 0x000000ffff177224 */ /* 0x000fca00000e060d */
[----:B------:R-:W2:Y:S02]  /*16b0*/  LDG.E.S8 R16, desc[UR24][R22.64] ;  /* 0x0000001816107981 */ /* 0x000ea4000c1e1300 */
[----:B--2---:R-:W-:-:S03]  /*16c0*/  SHF.R.S32.HI R17, RZ, 0x1f, R16 ;  /* 0x0000001fff117819 */ /* 0x004fc60000011410 */
[----:B---3--:R-:W-:-:S03]  /*16d0*/  IMAD.WIDE R16, R19, 0x9, R16 ;  /* 0x0000000913107825 */ /* 0x008fc600078e0210 */
[----:B0-----:R-:W-:-:S04]  /*16e0*/  LEA R14, P0, R16, UR26, 0x3 ;  /* 0x0000001a100e7c11 */ /* 0x001fc8000f8018ff */
[----:B------:R-:W-:-:S05]  /*16f0*/  LEA.HI.X R15, R16, UR27, R17, 0x3, P0 ;  /* 0x0000001b100f7c11 */ /* 0x000fca00080f1c11 */
[----:B------:R-:W2:Y:S02]  /*1700*/  LDG.E.64 R12, desc[UR24][R14.64] ;  /* 0x000000180e0c7981 */ /* 0x000ea4000c1e1b00 */
[----:B--2---:R-:W-:-:S05]  /*1710*/  IADD3 R12, P0, PT, R0, R12, RZ ;  /* 0x0000000c000c7210 */ /* 0x004fca0007f1e0ff */
[----:B------:R-:W-:-:S05]  /*1720*/  IMAD.X R13, RZ, RZ, R13, P0 ;  /* 0x000000ffff0d7224 */ /* 0x000fca00000e060d */
[----:B------:R-:W2:Y:S02]  /*1730*/  LDG.E.U8 R16, desc[UR24][R12.64] ;  /* 0x000000180c107981 */ /* 0x000ea4000c1e1100 */
[----:B--2---:R-:W-:-:S05]  /*1740*/  VIADD R17, R16, 0x1 ;  /* 0x0000000110117836 */ /* 0x004fca0000000000 */
[----:B------:R1:W-:Y:S02]  /*1750*/  STG.E.U8 desc[UR24][R12.64], R17 ;  /* 0x000000110c007986 */ /* 0x0003e4000c101118 */
.L_x_3:
[----:B------:R-:W1:Y:S04]  /*1760*/  LDG.E.64 R4, desc[UR24][R4.64+-0x10] ;  /* 0xfffff01804047981 */ /* 0x000e68000c1e1b00 */
[----:B------:R-:W0:Y:S04]  /*1770*/  LDG.E.64 R8, desc[UR24][R8.64+-0x10] ;  /* 0xfffff01808087981 */ /* 0x000e28000c1e1b00 */
[----:B------:R-:W2:Y:S01]  /*1780*/  LDG.E.64 R10, desc[UR24][R10.64+-0x10] ;  /* 0xfffff0180a0a7981 */ /* 0x000ea2000c1e1b00 */
[C---:B-1----:R-:W-:Y:S02]  /*1790*/  IADD3 R12, P0, PT, R0.reuse, R4, RZ ;  /* 0x00000004000c7210 */ /* 0x042fe40007f1e0ff */
[----:B0-----:R-:W-:-:S03]  /*17a0*/  IADD3 R14, P1, PT, R0, R8, RZ ;  /* 0x00000008000e7210 */ /* 0x001fc60007f3e0ff */
[----:B------:R-:W-:Y:S01]  /*17b0*/  IMAD.X R13, RZ, RZ, R5, P0 ;  /* 0x000000ffff0d7224 */ /* 0x000fe200000e0605 */
[----:B--2---:R-:W-:Y:S01]  /*17c0*/  IADD3 R16, P2, PT, R0, R10, RZ ;  /* 0x0000000a00107210 */ /* 0x004fe20007f5e0ff */
[----:B------:R-:W-:-:S03]  /*17d0*/  IMAD.X R15, RZ, RZ, R9, P1 ;  /* 0x000000ffff0f7224 */ /* 0x000fc600008e0609 */
[----:B------:R-:W2:Y:S01]  /*17e0*/  LDG.E.S8 R12, desc[UR24][R12.64] ;  /* 0x000000180c0c7981 */ /* 0x000ea2000c1e1300 */
[----:B------:R-:W-:-:S03]  /*17f0*/  IADD3.X R17, PT, PT, RZ, R11, RZ, P2, !PT ;  /* 0x0000000bff117210 */ /* 0x000fc600017fe4ff */
[----:B------:R-:W3:Y:S04]  /*1800*/  LDG.E.S8 R14, desc[UR24][R14.64] ;  /* 0x000000180e0e7981 */ /* 0x000ee8000c1e1300 */
[----:B------:R-:W4:Y:S01]  /*1810*/  LDG.E.S8 R16, desc[UR24][R16.64] ;  /* 0x0000001810107981 */ /* 0x000f22000c1e1300 */
[----:B------:R-:W-:Y:S01]  /*1820*/  UMOV UR4, URZ ;  /* 0x000000ff00047c82 */ /* 0x000fe20008000000 */
[C---:B--2---:R-:W-:Y:S01]  /*1830*/  VIADD R4, R12.reuse, 0xffffffff ;  /* 0xffffffff0c047836 */ /* 0x044fe20000000000 */
[----:B------:R-:W-:Y:S01]  /*1840*/  ISETP.NE.AND P0, PT, R12, RZ, PT ;  /* 0x000000ff0c00720c */ /* 0x000fe20003f05270 */
[C---:B---3--:R-:W-:Y:S01]  /*1850*/  VIADD R5, R14.reuse, 0xffffffff ;  /* 0xffffffff0e057836 */ /* 0x048fe20000000000 */
[----:B------:R-:W-:Y:S01]  /*1860*/  ISETP.NE.AND P1, PT, R14, RZ, PT ;  /* 0x000000ff0e00720c */ /* 0x000fe20003f25270 */
[C---:B----4-:R-:W-:Y:S01]  /*1870*/  VIADD R8, R16.reuse, 0xffffffff ;  /* 0xffffffff10087836 */ /* 0x050fe20000000000 */
[----:B------:R-:W-:-:S02]  /*1880*/  ISETP.NE.AND P2, PT, R16, RZ, PT ;  /* 0x000000ff1000720c */ /* 0x000fc40003f45270 */
[----:B------:R-:W-:Y:S02]  /*1890*/  SEL R4, R4, 0x1, P0 ;  /* 0x0000000104047807 */ /* 0x000fe40000000000 */
[----:B------:R-:W-:Y:S02]  /*18a0*/  SEL R5, R5, 0x1, P1 ;  /* 0x0000000105057807 */ /* 0x000fe40000800000 */
[----:B------:R-:W-:-:S04]  /*18b0*/  SEL R8, R8, 0x1, P2 ;  /* 0x0000000108087807 */ /* 0x000fc80001000000 */
[----:B------:R-:W-:-:S07]  /*18c0*/  IADD3 R5, PT, PT, R8, R4, R5 ;  /* 0x0000000408057210 */ /* 0x000fce0007ffe005 */
.L_x_4:
[----:B------:R-:W-:Y:S01]  /*18d0*/  UMOV UR7, UR23 ;  /* 0x0000001700077c82 */ /* 0x000fe20008000000 */
[----:B------:R-:W-:Y:S01]  /*18e0*/  IMAD.U32 R12, RZ, RZ, UR6 ;  /* 0x00000006ff0c7e24 */ /* 0x000fe2000f8e00ff */
[----:B------:R-:W-:Y:S01]  /*18f0*/  UMOV UR9, UR20 ;  /* 0x0000001400097c82 */ /* 0x000fe20008000000 */
[----:B------:R-:W-:Y:S02]  /*1900*/  IMAD.U32 R13, RZ, RZ, UR7 ;  /* 0x00000007ff0d7e24 */ /* 0x000fe4000f8e00ff */
[----:B------:R-:W-:Y:S02]  /*1910*/  IMAD.U32 R8, RZ, RZ, UR8 ;  /* 0x00000008ff087e24 */ /* 0x000fe4000f8e00ff */
[----:B------:R-:W-:Y:S01]  /*1920*/  IMAD.U32 R9, RZ, RZ, UR9 ;  /* 0x00000009ff097e24 */ /* 0x000fe2000f8e00ff */
[----:B------:R-:W2:Y:S04]  /*1930*/  LDG.E.64 R14, desc[UR24][R12.64+-0x8] ;  /* 0xfffff8180c0e7981 */ /* 0x000ea8000c1e1b00 */
[----:B------:R-:W3:Y:S01]  /*1940*/  LDG.E.64 R24, desc[UR24][R8.64+-0x8] ;  /* 0xfffff81808187981 */ /* 0x000ee2000c1e1b00 */
[----:B------:R-:W-:Y:S01]  /*1950*/  UMOV UR10, UR21 ;  /* 0x00000015000a7c82 */ /* 0x000fe20008000000 */
[----:B------:R-:W-:Y:S01]  /*1960*/  UMOV UR11, UR22 ;  /* 0x00000016000b7c82 */ /* 0x000fe20008000000 */
[----:B------:R-:W-:Y:S01]  /*1970*/  IMAD.U32 R22, RZ, RZ, UR10 ;  /* 0x0000000aff167e24 */ /* 0x000fe2000f8e00ff */
[----:B------:R-:W4:Y:S01]  /*1980*/  LDG.E.64 R20, desc[UR24][R12.64] ;  /* 0x000000180c147981 */ /* 0x000f22000c1e1b00 */
[----:B------:R-:W-:-:S03]  /*1990*/  IMAD.U32 R23, RZ, RZ, UR11 ;  /* 0x0000000bff177e24 */ /* 0x000fc6000f8e00ff */
[----:B------:R-:W4:Y:S04]  /*19a0*/  LDG.E.64 R18, desc[UR24][R8.64] ;  /* 0x0000001808127981 */ /* 0x000f28000c1e1b00 */
[----:B------:R-:W4:Y:S04]  /*19b0*/  LDG.E.64 R16, desc[UR24][R22.64+-0x8] ;  /* 0xfffff81816107981 */ /* 0x000f28000c1e1b00 */
[----:B------:R-:W4:Y:S01]  /*19c0*/  LDG.E.64 R10, desc[UR24][R22.64] ;  /* 0x00000018160a7981 */ /* 0x000f22000c1e1b00 */
[----:B--2---:R-:W-:-:S04]  /*19d0*/  IADD3 R14, P0, PT, R0, R14, RZ ;  /* 0x0000000e000e7210 */ /* 0x004fc80007f1e0ff */
[----:B------:R-:W-:Y:S02]  /*19e0*/  IADD3.X R15, PT, PT, RZ, R15, RZ, P0, !PT ;  /* 0x0000000fff0f7210 */ /* 0x000fe400007fe4ff */
[----:B---3--:R-:W-:-:S03]  /*19f0*/  IADD3 R26, P0, PT, R0, R24, RZ ;  /* 0x00000018001a7210 */ /* 0x008fc60007f1e0ff */
[----:B------:R0:W2:Y:S02]  /*1a00*/  LDG.E.S8 R4, desc[UR24][R14.64] ;  /* 0x000000180e047981 */ /* 0x0000a4000c1e1300 */
[----:B------:R-:W-:Y:S01]  /*1a10*/  IMAD.X R27, RZ, RZ, R25, P0 ;  /* 0x000000ffff1b7224 */ /* 0x000fe200000e0619 */
[----:B----4-:R-:W-:-:S04]  /*1a20*/  IADD3 R28, P0, PT, R0, R20, RZ ;  /* 0x00000014001c7210 */ /* 0x010fc80007f1e0ff */
[----:B------:R-:W3:Y:S01]  /*1a30*/  LDG.E.S8 R26, desc[UR24][R26.64] ;  /* 0x000000181a1a7981 */ /* 0x000ee2000c1e1300 */
[----:B------:R-:W-:Y:S01]  /*1a40*/  IMAD.X R29, RZ, RZ, R21, P0 ;  /* 0x000000ffff1d7224 */ /* 0x000fe200000e0615 */
[C---:B------:R-:W-:Y:S02]  /*1a50*/  IADD3 R24, P0, PT, R0.reuse, R16, RZ ;  /* 0x0000001000187210 */ /* 0x040fe40007f1e0ff */
[----:B------:R-:W0:Y:S03]  /*1a60*/  LDG.E.64 R14, desc[UR24][R12.64+0x8] ;  /* 0x000008180c0e7981 */ /* 0x000e26000c1e1b00 */
[----:B------:R-:W-:Y:S01]  /*1a70*/  IMAD.X R25, RZ, RZ, R17, P0 ;  /* 0x000000ffff197224 */ /* 0x000fe200000e0611 */
[C---:B------:R-:W-:Y:S01]  /*1a80*/  IADD3 R20, P0, PT, R0.reuse, R18, RZ ;  /* 0x0000001200147210 */ /* 0x040fe20007f1e0ff */
[----:B------:R-:W4:Y:S01]  /*1a90*/  LDG.E.64 R16, desc[UR24][R8.64+0x8] ;  /* 0x0000081808107981 */ /* 0x000f22000c1e1b00 */
[----:B------:R-:W-:-:S03]  /*1aa0*/  IADD3 R18, P1, PT, R0, R10, RZ ;  /* 0x0000000a00127210 */ /* 0x000fc60007f3e0ff */
[----:B------:R-:W-:Y:S01]  /*1ab0*/  IMAD.X R21, RZ, RZ, R19, P0 ;  /* 0x000000ffff157224 */ /* 0x000fe200000e0613 */
[----:B------:R-:W2:Y:S01]  /*1ac0*/  LDG.E.64 R12, desc[UR24][R12.64+0x10] ;  /* 0x000010180c0c7981 */ /* 0x000ea2000c1e1b00 */
[----:B------:R-:W-:-:S03]  /*1ad0*/  IMAD.X R19, RZ, RZ, R11, P1 ;  /* 0x000000ffff137224 */ /* 0x000fc600008e060b */
[----:B------:R-:W3:Y:S04]  /*1ae0*/  LDG.E.64 R10, desc[UR24][R22.64+0x8] ;  /* 0x00000818160a7981 */ /* 0x000ee8000c1e1b00 */
[----:B------:R-:W3:Y:S04]  /*1af0*/  LDG.E.S8 R27, desc[UR24][R24.64] ;  /* 0x00000018181b7981 */ /* 0x000ee8000c1e1300 */
[----:B------:R-:W3:Y:S04]  /*1b00*/  LDG.E.64 R8, desc[UR24][R8.64+0x10] ;  /* 0x0000101808087981 */ /* 0x000ee8000c1e1b00 */
[----:B------:R-:W3:Y:S04]  /*1b10*/  LDG.E.S8 R28, desc[UR24][R28.64] ;  /* 0x000000181c1c7981 */ /* 0x000ee8000c1e1300 */
[----:B------:R-:W3:Y:S04]  /*1b20*/  LDG.E.64 R24, desc[UR24][R22.64+0x10] ;  /* 0x0000101816187981 */ /* 0x000ee8000c1e1b00 */
[----:B------:R-:W3:Y:S04]  /*1b30*/  LDG.E.S8 R20, desc[UR24][R20.64] ;  /* 0x0000001814147981 */ /* 0x000ee8000c1e1300 */
[----:B------:R-:W3:Y:S01]  /*1b40*/  LDG.E.S8 R18, desc[UR24][R18.64] ;  /* 0x0000001812127981 */ /* 0x000ee2000c1e1300 */
[----:B0-----:R-:W-:-:S05]  /*1b50*/  IADD3 R14, P0, PT, R0, R14, RZ ;  /* 0x0000000e000e7210 */ /* 0x001fca0007f1e0ff */
[----:B------:R-:W-:Y:S01]  /*1b60*/  IMAD.X R15, RZ, RZ, R15, P0 ;  /* 0x000000ffff0f7224 */ /* 0x000fe200000e060f */
[C---:B----4-:R-:W-:Y:S02]  /*1b70*/  IADD3 R16, P0, PT, R0.reuse, R16, RZ ;  /* 0x0000001000107210 */ /* 0x050fe40007f1e0ff */
[----:B--2---:R-:W-:-:S03]  /*1b80*/  IADD3 R12, P1, PT, R0, R12, RZ ;  /* 0x0000000c000c7210 */ /* 0x004fc60007f3e0ff */
[----:B------:R-:W-:Y:S01]  /*1b90*/  IMAD.X R17, RZ, RZ, R17, P0 ;  /* 0x000000ffff117224 */ /* 0x000fe200000e0611 */
[----:B------:R-:W2:Y:S01]  /*1ba0*/  LDG.E.S8 R14, desc[UR24][R14.64] ;  /* 0x000000180e0e7981 */ /* 0x000ea2000c1e1300 */
[----:B---3--:R-:W-:-:S03]  /*1bb0*/  IADD3 R10, P0, PT, R0, R10, RZ ;  /* 0x0000000a000a7210 */ /* 0x008fc60007f1e0ff */
[----:B------:R-:W3:Y:S01]  /*1bc0*/  LDG.E.S8 R16, desc[UR24][R16.64] ;  /* 0x0000001810107981 */ /* 0x000ee2000c1e1300 */
[----:B------:R-:W-:Y:S01]  /*1bd0*/  IADD3.X R11, PT, PT, RZ, R11, RZ, P0, !PT ;  /* 0x0000000bff0b7210 */ /* 0x000fe200007fe4ff */
[----:B------:R-:W-:Y:S01]  /*1be0*/  IMAD.X R13, RZ, RZ, R13, P1 ;  /* 0x000000ffff0d7224 */ /* 0x000fe200008e060d */
[----:B------:R-:W-:-:S03]  /*1bf0*/  IADD3 R8, P2, PT, R0, R8, RZ ;  /* 0x0000000800087210 */ /* 0x000fc60007f5e0ff */
[----:B------:R-:W4:Y:S01]  /*1c00*/  LDG.E.S8 R10, desc[UR24][R10.64] ;  /* 0x000000180a0a7981 */ /* 0x000f22000c1e1300 */
[----:B------:R-:W-:Y:S01]  /*1c10*/  IADD3 R22, P0, PT, R0, R24, RZ ;  /* 0x0000001800167210 */ /* 0x000fe20007f1e0ff */
[----:B------:R-:W-:Y:S02]  /*1c20*/  IMAD.X R9, RZ, RZ, R9, P2 ;  /* 0x000000ffff097224 */ /* 0x000fe400010e0609 */
[----:B------:R-:W4:Y:S02]  /*1c30*/  LDG.E.S8 R12, desc[UR24][R12.64] ;  /* 0x000000180c0c7981 */ /* 0x000f24000c1e1300 */
[----:B------:R-:W-:Y:S02]  /*1c40*/  IMAD.X R23, RZ, RZ, R25, P0 ;  /* 0x000000ffff177224 */ /* 0x000fe400000e0619 */
[----:B------:R-:W4:Y:S04]  /*1c50*/  LDG.E.S8 R8, desc[UR24][R8.64] ;  /* 0x0000001808087981 */ /* 0x000f28000c1e1300 */
[----:B------:R-:W4:Y:S01]  /*1c60*/  LDG.E.S8 R22, desc[UR24][R22.64] ;  /* 0x0000001816167981 */ /* 0x000f22000c1e1300 */
[C---:B------:R-:W-:Y:S01]  /*1c70*/  ISETP.NE.AND P0, PT, R4.reuse, RZ, PT ;  /* 0x000000ff0400720c */ /* 0x040fe20003f05270 */
[----:B------:R-:W-:Y:S01]  /*1c80*/  VIADD R4, R4, 0xffffffff ;  /* 0xffffffff04047836 */ /* 0x000fe20000000000 */
[----:B------:R-:W-:-:S04]  /*1c90*/  ISETP.NE.AND P1, PT, R26, RZ, PT ;  /* 0x000000ff1a00720c */ /* 0x000fc80003f25270 */
[----:B------:R-:W-:Y:S02]  /*1ca0*/  SEL R4, R4, 0x1, P0 ;  /* 0x0000000104047807 */ /* 0x000fe40000000000 */
[C---:B------:R-:W-:Y:S01]  /*1cb0*/  ISETP.NE.AND P0, PT, R27.reuse, RZ, PT ;  /* 0x000000ff1b00720c */ /* 0x040fe20003f05270 */
[----:B------:R-:W-:Y:S02]  /*1cc0*/  VIADD R27, R27, 0xffffffff ;  /* 0xffffffff1b1b7836 */ /* 0x000fe40000000000 */
[----:B------:R-:W-:Y:S01]  /*1cd0*/  VIADD R26, R26, 0xffffffff ;  /* 0xffffffff1a1a7836 */ /* 0x000fe20000000000 */
[C---:B------:R-:W-:Y:S02]  /*1ce0*/  ISETP.NE.AND P2, PT, R28.reuse, RZ, PT ;  /* 0x000000ff1c00720c */ /* 0x040fe40003f45270 */
[----:B------:R-:W-:Y:S01]  /*1cf0*/  SEL R27, R27, 0x1, P0 ;  /* 0x000000011b1b7807 */ /* 0x000fe20000000000 */
[----:B------:R-:W-:Y:S01]  /*1d00*/  VIADD R28, R28, 0xffffffff ;  /* 0xffffffff1c1c7836 */ /* 0x000fe20000000000 */
[C---:B------:R-:W-:Y:S01]  /*1d10*/  ISETP.NE.AND P0, PT, R20.reuse, RZ, PT ;  /* 0x000000ff1400720c */ /* 0x040fe20003f05270 */
[----:B------:R-:W-:Y:S01]  /*1d20*/  VIADD R20, R20, 0xffffffff ;  /* 0xffffffff14147836 */ /* 0x000fe20000000000 */
[----:B------:R-:W-:-:S02]  /*1d30*/  SEL R26, R26, 0x1, P1 ;  /* 0x000000011a1a7807 */ /* 0x000fc40000800000 */
[C---:B------:R-:W-:Y:S01]  /*1d40*/  ISETP.NE.AND P1, PT, R18.reuse, RZ, PT ;  /* 0x000000ff1200720c */ /* 0x040fe20003f25270 */
[----:B------:R-:W-:Y:S01]  /*1d50*/  VIADD R18, R18, 0xffffffff ;  /* 0xffffffff12127836 */ /* 0x000fe20000000000 */
[----:B------:R-:W-:Y:S02]  /*1d60*/  IADD3 R4, PT, PT, R26, R4, R5 ;  /* 0x000000041a047210 */ /* 0x000fe40007ffe005 */
[----:B------:R-:W-:Y:S02]  /*1d70*/  SEL R28, R28, 0x1, P2 ;  /* 0x000000011c1c7807 */ /* 0x000fe40001000000 */
[----:B------:R-:W-:Y:S02]  /*1d80*/  SEL R5, R20, 0x1, P0 ;  /* 0x0000000114057807 */ /* 0x000fe40000000000 */
[----:B------:R-:W-:Y:S02]  /*1d90*/  IADD3 R4, PT, PT, R28, R4, R27 ;  /* 0x000000041c047210 */ /* 0x000fe40007ffe01b */
[----:B------:R-:W-:Y:S01]  /*1da0*/  SEL R18, R18, 0x1, P1 ;  /* 0x0000000112127807 */ /* 0x000fe20000800000 */
[----:B------:R-:W-:-:S03]  /*1db0*/  UIADD3 UR4, UPT, UPT, UR4, 0x4, URZ ;  /* 0x0000000404047890 */ /* 0x000fc6000fffe0ff */
[----:B------:R-:W-:Y:S01]  /*1dc0*/  IADD3 R4, PT, PT, R18, R4, R5 ;  /* 0x0000000412047210 */ /* 0x000fe20007ffe005 */
[----:B------:R-:W-:Y:S02]  /*1dd0*/  UISETP.NE.AND UP0, UPT, UR4, 0x50, UPT ;  /* 0x000000500400788c */ /* 0x000fe4000bf05270 */
[----:B------:R-:W-:Y:S02]  /*1de0*/  UIADD3 UR6, UP1, UPT, UR6, 0x20, URZ ;  /* 0x0000002006067890 */ /* 0x000fe4000ff3e0ff */
[----:B------:R-:W-:Y:S02]  /*1df0*/  UIADD3 UR8, UP2, UPT, UR8, 0x20, URZ ;  /* 0x0000002008087890 */ /* 0x000fe4000ff5e0ff */
[----:B------:R-:W-:Y:S02]  /*1e00*/  UIADD3 UR21, UP3, UPT, UR10, 0x20, URZ ;  /* 0x000000200a157890 */ /* 0x000fe4000ff7e0ff */
[----:B------:R-:W-:Y:S02]  /*1e10*/  UIADD3.X UR23, UPT, UPT, URZ, UR7, URZ, UP1, !UPT ;  /* 0x00000007ff177290 */ /* 0x000fe40008ffe4ff */
[----:B------:R-:W-:-:S02]  /*1e20*/  UIADD3.X UR20, UPT, UPT, URZ, UR9, URZ, UP2, !UPT ;  /* 0x00000009ff147290 */ /* 0x000fc400097fe4ff */
[----:B------:R-:W-:Y:S01]  /*1e30*/  UIADD3.X UR22, UPT, UPT, URZ, UR11, URZ, UP3, !UPT ;  /* 0x0000000bff167290 */ /* 0x000fe20009ffe4ff */
[----:B--2---:R-:W-:Y:S02]  /*1e40*/  ISETP.NE.AND P2, PT, R14, RZ, PT ;  /* 0x000000ff0e00720c */ /* 0x004fe40003f45270 */
[C---:B---3--:R-:W-:Y:S01]  /*1e50*/  ISETP.NE.AND P0, PT, R16.reuse, RZ, PT ;  /* 0x000000ff1000720c */ /* 0x048fe20003f05270 */
[----:B------:R-:W-:Y:S01]  /*1e60*/  VIADD R16, R16, 0xffffffff ;  /* 0xffffffff10107836 */ /* 0x000fe20000000000 */
[----:B------:R-:W-:-:S04]  /*1e70*/  IADD3 R14, PT, PT, R14, -0x1, RZ ;  /* 0xffffffff0e0e7810 */ /* 0x000fc80007ffe0ff */
[----:B------:R-:W-:Y:S02]  /*1e80*/  SEL R16, R16, 0x1, P0 ;  /* 0x0000000110107807 */ /* 0x000fe40000000000 */
[C---:B----4-:R-:W-:Y:S01]  /*1e90*/  ISETP.NE.AND P0, PT, R10.reuse, RZ, PT ;  /* 0x000000ff0a00720c */ /* 0x050fe20003f05270 */
[----:B------:R-:W-:Y:S01]  /*1ea0*/  VIADD R10, R10, 0xffffffff ;  /* 0xffffffff0a0a7836 */ /* 0x000fe20000000000 */
[----:B------:R-:W-:-:S04]  /*1eb0*/  SEL R5, R14, 0x1, P2 ;  /* 0x000000010e057807 */ /* 0x000fc80001000000 */
[----:B------:R-:W-:Y:S02]  /*1ec0*/  IADD3 R4, PT, PT, R16, R5, R4 ;  /* 0x0000000510047210 */ /* 0x000fe40007ffe004 */
[C---:B------:R-:W-:Y:S01]  /*1ed0*/  ISETP.NE.AND P1, PT, R12.reuse, RZ, PT ;  /* 0x000000ff0c00720c */ /* 0x040fe20003f25270 */
[----:B------:R-:W-:Y:S01]  /*1ee0*/  VIADD R12, R12, 0xffffffff ;  /* 0xffffffff0c0c7836 */ /* 0x000fe20000000000 */
[----:B------:R-:W-:Y:S02]  /*1ef0*/  SEL R5, R10, 0x1, P0 ;  /* 0x000000010a057807 */ /* 0x000fe40000000000 */
[C---:B------:R-:W-:Y:S01]  /*1f00*/  ISETP.NE.AND P2, PT, R8.reuse, RZ, PT ;  /* 0x000000ff0800720c */ /* 0x040fe20003f45270 */
[----:B------:R-:W-:Y:S01]  /*1f10*/  VIADD R8, R8, 0xffffffff ;  /* 0xffffffff08087836 */ /* 0x000fe20000000000 */
[----:B------:R-:W-:Y:S02]  /*1f20*/  SEL R12, R12, 0x1, P1 ;  /* 0x000000010c0c7807 */ /* 0x000fe40000800000 */
[C---:B------:R-:W-:Y:S01]  /*1f30*/  ISETP.NE.AND P0, PT, R22.reuse, RZ, PT ;  /* 0x000000ff1600720c */ /* 0x040fe20003f05270 */
[----:B------:R-:W-:Y:S01]  /*1f40*/  VIADD R22, R22, 0xffffffff ;  /* 0xffffffff16167836 */ /* 0x000fe20000000000 */
[----:B------:R-:W-:-:S02]  /*1f50*/  IADD3 R5, PT, PT, R12, R4, R5 ;  /* 0x000000040c057210 */ /* 0x000fc40007ffe005 */
[----:B------:R-:W-:Y:S02]  /*1f60*/  SEL R8, R8, 0x1, P2 ;  /* 0x0000000108087807 */ /* 0x000fe40001000000 */
[----:B------:R-:W-:-:S04]  /*1f70*/  SEL R22, R22, 0x1, P0 ;  /* 0x0000000116167807 */ /* 0x000fc80000000000 */
[----:B------:R-:W-:Y:S01]  /*1f80*/  IADD3 R5, PT, PT, R22, R5, R8 ;  /* 0x0000000516057210 */ /* 0x000fe20007ffe008 */
[----:B------:R-:W-:Y:S06]  /*1f90*/  BRA.U UP0, `(.L_x_4) ;  /* 0xfffffff9004c7547 */ /* 0x000fec000b83ffff */
[----:B------:R-:W0:Y:S02]  /*1fa0*/  LDC.64 R8, c[0x0][0x3b8] ;  /* 0x0000ee00ff087b82 */ /* 0x000e240000000a00 */
[----:B0-----:R-:W-:-:S05]  /*1fb0*/  IMAD.WIDE.U32 R8, R0, 0x4, R8 ;  /* 0x0000000400087825 */ /* 0x001fca00078e0008 */
[----:B------:R-:W2:Y:S02]  /*1fc0*/  LDG.E R4, desc[UR24][R8.64] ;  /* 0x0000001808047981 */ /* 0x000ea4000c1e1900 */
[----:B--2---:R-:W-:-:S05]  /*1fd0*/  IMAD.IADD R4, R5, 0x1, -R4 ;  /* 0x0000000105047824 */ /* 0x004fca00078e0a04 */
[----:B------:R-:W-:-:S13]  /*1fe0*/  ISETP.GE.AND P0, PT, R4, 0x1, PT ;  /* 0x000000010400780c */ /* 0x000fda0003f06270 */
[----:B------:R-:W0:Y:S01]  /*1ff0*/  @P0 LDC.64 R10, c[0x0][0x3e8] ;  /* 0x0000fa00ff0a0b82 */ /* 0x000e220000000a00 */
[----:B------:R-:W-:-:S05]  /*2000*/  @P0 VIMNMX.U32 R13, PT, PT, R4, 0xff, PT ;  /* 0x000000ff040d0848 */ /* 0x000fca0003fe0000 */
[----:B0-----:R-:W-:-:S06]  /*2010*/  @P0 IMAD.WIDE.U32 R10, R13, 0x4, R10 ;  /* 0x000000040d0a0825 */ /* 0x001fcc00078e000a */
[----:B------:R-:W2:Y:S01]  /*2020*/  @P0 LDG.E R10, desc[UR24][R10.64] ;  /* 0x000000180a0a0981 */ /* 0x000ea2000c1e1900 */
[----:B------:R-:W-:-:S04]  /*2030*/  @P0 SHF.R.U32.HI R13, RZ, 0x10, R2 ;  /* 0x00000010ff0d0819 */ /* 0x000fc80000011602 */
[----:B--2---:R-:W-:-:S04]  /*2040*/  ISETP.LT.U32.AND P0, PT, R10, R13, P0 ;  /* 0x0000000d0a00720c */ /* 0x004fc80000701070 */
[----:B------:R-:W-:-:S13]  /*2050*/  ISETP.NE.AND P0, PT, R5, RZ, !P0 ;  /* 0x000000ff0500720c */ /* 0x000fda0004705270 */
[----:B------:R-:W2:Y:S02]  /*2060*/  @!P0 LDG.E.64 R6, desc[UR24][R6.64] ;  /* 0x0000001806068981 */ /* 0x000ea4000c1e1b00 */
[----:B--2---:R-:W-:-:S05]  /*2070*/  @!P0 IADD3 R12, P1, PT, R0, R6, RZ ;  /* 0x00000006000c8210 */ /* 0x004fca0007f3e0ff */
[----:B------:R-:W-:-:S05]  /*2080*/  @!P0 IMAD.X R13, RZ, RZ, R7, P1 ;  /* 0x000000ffff0d8224 */ /* 0x000fca00008e0607 */
[----:B-----5:R0:W-:Y:S01]  /*2090*/  @!P0 STG.E.U8 desc[UR24][R12.64], R3 ;  /* 0x000000030c008986 */ /* 0x0201e2000c101118 */
[----:B------:R-:W-:Y:S05]  /*20a0*/  @!P0 EXIT ;  /* 0x000000000000894d */ /* 0x000fea0003800000 */
[----:B------:R-:W-:Y:S01]  /*20b0*/  STG.E desc[UR24][R8.64], R5 ;  /* 0x0000000508007986 */ /* 0x000fe2000c101918 */
[----:B------:R-:W-:Y:S05]  /*20c0*/  EXIT ;  /* 0x000000000000794d */ /* 0x000fea0003800000 */
.L_x_5:
[----:B------:R-:W-:-:S00]  /*20d0*/  BRA `(.L_x_5) ;  /* 0xfffffffc00fc7947 */ /* 0x000fc0000383ffff */
[----:B------:R-:W-:-:S00]  /*20e0*/  NOP ;  /* 0x0000000000007918 */ /* 0x000fc00000000000 */
        /* <DEDUP_REMOVED lines=9> */
.L_x_6:


//--------------------- .nv.shared.reserved.0     --------------------------
	.section	.nv.shared.reserved.0,"aw",@nobits
	.weak		__nv_reservedSMEM_offset_0_alias
	.size		__nv_reservedSMEM_offset_0_alias, 0, 64
	.other		__nv_reservedSMEM_offset_0_alias,@"STO_CUDA_RESERVED_SHARED STV_DEFAULT"
__nv_reservedSMEM_offset_0_alias:
	.zero		0
	.zero		64


//--------------------- .nv.constant0._Z8step_gpu8sudoku_tPi --------------------------
	.section	.nv.constant0._Z8step_gpu8sudoku_tPi,"a",@progbits
	.sectionflags	@""
	.align	4
.nv.constant0._Z8step_gpu8sudoku_tPi:
	.zero		1008


//--------------------- SYMBOLS --------------------------

	.type		.nv.reservedSmem.offset0,@object
	.size		.nv.reservedSmem.offset0,0x4
